//
// Generated by NVIDIA NVVM Compiler
//
// Compiler Build ID: CL-36424714
// Cuda compilation tools, release 13.0, V13.0.88
// Based on NVVM 20.0.0
//

.version 9.0
.target sm_100
.address_size 64

	// .globl	_Z19setup_arrays2d_cudaiiPdPS_PS0_

.visible .entry _Z19setup_arrays2d_cudaiiPdPS_PS0_(
	.param .u32 _Z19setup_arrays2d_cudaiiPdPS_PS0__param_0,
	.param .u32 _Z19setup_arrays2d_cudaiiPdPS_PS0__param_1,
	.param .u64 .ptr .align 1 _Z19setup_arrays2d_cudaiiPdPS_PS0__param_2,
	.param .u64 .ptr .align 1 _Z19setup_arrays2d_cudaiiPdPS_PS0__param_3,
	.param .u64 .ptr .align 1 _Z19setup_arrays2d_cudaiiPdPS_PS0__param_4
)
{
	.reg .pred 	%p<10>;
	.reg .b32 	%r<28>;
	.reg .b64 	%rd<38>;

	ld.param.u32 	%r15, [_Z19setup_arrays2d_cudaiiPdPS_PS0__param_0];
	ld.param.u32 	%r16, [_Z19setup_arrays2d_cudaiiPdPS_PS0__param_1];
	ld.param.u64 	%rd5, [_Z19setup_arrays2d_cudaiiPdPS_PS0__param_2];
	ld.param.u64 	%rd6, [_Z19setup_arrays2d_cudaiiPdPS_PS0__param_3];
	ld.param.u64 	%rd7, [_Z19setup_arrays2d_cudaiiPdPS_PS0__param_4];
	cvta.to.global.u64 	%rd1, %rd6;
	setp.lt.s32 	%p1, %r15, 1;
	@%p1 bra 	$L__BB0_12;
	and.b32  	%r1, %r15, 7;
	setp.lt.u32 	%p2, %r15, 8;
	mov.b32 	%r26, 0;
	@%p2 bra 	$L__BB0_4;
	and.b32  	%r26, %r15, 2147483640;
	neg.s32 	%r24, %r26;
	shl.b32 	%r4, %r16, 3;
	add.s64 	%rd37, %rd1, 32;
	mov.b32 	%r23, 0;
	mul.wide.s32 	%rd10, %r16, 8;
$L__BB0_3:
	.pragma "nounroll";
	mul.wide.s32 	%rd8, %r23, 8;
	add.s64 	%rd9, %rd5, %rd8;
	st.global.u64 	[%rd37+-32], %rd9;
	add.s64 	%rd11, %rd9, %rd10;
	st.global.u64 	[%rd37+-24], %rd11;
	add.s64 	%rd12, %rd11, %rd10;
	st.global.u64 	[%rd37+-16], %rd12;
	add.s64 	%rd13, %rd12, %rd10;
	st.global.u64 	[%rd37+-8], %rd13;
	add.s64 	%rd14, %rd13, %rd10;
	st.global.u64 	[%rd37], %rd14;
	add.s64 	%rd15, %rd14, %rd10;
	st.global.u64 	[%rd37+8], %rd15;
	add.s64 	%rd16, %rd15, %rd10;
	st.global.u64 	[%rd37+16], %rd16;
	add.s64 	%rd17, %rd16, %rd10;
	st.global.u64 	[%rd37+24], %rd17;
	add.s32 	%r24, %r24, 8;
	add.s32 	%r23, %r23, %r4;
	add.s64 	%rd37, %rd37, 64;
	setp.ne.s32 	%p3, %r24, 0;
	@%p3 bra 	$L__BB0_3;
$L__BB0_4:
	setp.eq.s32 	%p4, %r1, 0;
	@%p4 bra 	$L__BB0_12;
	and.b32  	%r10, %r15, 3;
	setp.lt.u32 	%p5, %r1, 4;
	@%p5 bra 	$L__BB0_7;
	mul.lo.s32 	%r19, %r26, %r16;
	mul.wide.s32 	%rd18, %r19, 8;
	add.s64 	%rd19, %rd5, %rd18;
	mul.wide.u32 	%rd20, %r26, 8;
	add.s64 	%rd21, %rd1, %rd20;
	st.global.u64 	[%rd21], %rd19;
	mul.wide.s32 	%rd22, %r16, 8;
	add.s64 	%rd23, %rd19, %rd22;
	st.global.u64 	[%rd21+8], %rd23;
	add.s64 	%rd24, %rd23, %rd22;
	st.global.u64 	[%rd21+16], %rd24;
	add.s64 	%rd25, %rd24, %rd22;
	st.global.u64 	[%rd21+24], %rd25;
	add.s32 	%r26, %r26, 4;
$L__BB0_7:
	setp.eq.s32 	%p6, %r10, 0;
	@%p6 bra 	$L__BB0_12;
	setp.eq.s32 	%p7, %r10, 1;
	@%p7 bra 	$L__BB0_10;
	mul.lo.s32 	%r20, %r26, %r16;
	mul.wide.s32 	%rd26, %r20, 8;
	add.s64 	%rd27, %rd5, %rd26;
	mul.wide.u32 	%rd28, %r26, 8;
	add.s64 	%rd29, %rd1, %rd28;
	st.global.u64 	[%rd29], %rd27;
	mul.wide.s32 	%rd30, %r16, 8;
	add.s64 	%rd31, %rd27, %rd30;
	st.global.u64 	[%rd29+8], %rd31;
	add.s32 	%r26, %r26, 2;
$L__BB0_10:
	and.b32  	%r21, %r15, 1;
	setp.eq.b32 	%p8, %r21, 1;
	not.pred 	%p9, %p8;
	@%p9 bra 	$L__BB0_12;
	mul.lo.s32 	%r22, %r26, %r16;
	mul.wide.s32 	%rd32, %r22, 8;
	add.s64 	%rd33, %rd5, %rd32;
	mul.wide.u32 	%rd34, %r26, 8;
	add.s64 	%rd35, %rd1, %rd34;
	st.global.u64 	[%rd35], %rd33;
$L__BB0_12:
	cvta.to.global.u64 	%rd36, %rd7;
	st.global.u64 	[%rd36], %rd6;
	ret;

}
	// .globl	_Z9copymat_xiiPPPdS1_
.visible .entry _Z9copymat_xiiPPPdS1_(
	.param .u32 _Z9copymat_xiiPPPdS1__param_0,
	.param .u32 _Z9copymat_xiiPPPdS1__param_1,
	.param .u64 .ptr .align 1 _Z9copymat_xiiPPPdS1__param_2,
	.param .u64 .ptr .align 1 _Z9copymat_xiiPPPdS1__param_3
)
{
	.reg .pred 	%p<12>;
	.reg .b32 	%r<24>;
	.reg .b64 	%rd<120>;
	.reg .b64 	%fd<16>;

	ld.param.u32 	%r13, [_Z9copymat_xiiPPPdS1__param_0];
	ld.param.u32 	%r14, [_Z9copymat_xiiPPPdS1__param_1];
	ld.param.u64 	%rd9, [_Z9copymat_xiiPPPdS1__param_2];
	ld.param.u64 	%rd10, [_Z9copymat_xiiPPPdS1__param_3];
	cvta.to.global.u64 	%rd11, %rd10;
	cvta.to.global.u64 	%rd12, %rd9;
	ld.global.u64 	%rd13, [%rd12];
	cvta.to.global.u64 	%rd1, %rd13;
	ld.global.u64 	%rd14, [%rd11];
	cvta.to.global.u64 	%rd2, %rd14;
	mov.u32 	%r15, %tid.x;
	mov.u32 	%r16, %ctaid.x;
	mov.u32 	%r17, %ntid.x;
	mad.lo.s32 	%r1, %r16, %r17, %r15;
	setp.ge.s32 	%p1, %r1, %r14;
	setp.lt.s32 	%p2, %r13, 1;
	or.pred  	%p3, %p1, %p2;
	@%p3 bra 	$L__BB1_12;
	and.b32  	%r2, %r13, 7;
	setp.lt.u32 	%p4, %r13, 8;
	mov.b32 	%r22, 0;
	@%p4 bra 	$L__BB1_4;
	and.b32  	%r22, %r13, 2147483640;
	neg.s32 	%r20, %r22;
	add.s64 	%rd119, %rd1, 32;
	add.s64 	%rd118, %rd2, 32;
	mul.wide.s32 	%rd17, %r1, 8;
$L__BB1_3:
	.pragma "nounroll";
	ld.global.u64 	%rd15, [%rd119+-32];
	cvta.to.global.u64 	%rd16, %rd15;
	add.s64 	%rd18, %rd16, %rd17;
	ld.global.f64 	%fd1, [%rd18];
	ld.global.u64 	%rd19, [%rd118+-32];
	cvta.to.global.u64 	%rd20, %rd19;
	add.s64 	%rd21, %rd20, %rd17;
	st.global.f64 	[%rd21], %fd1;
	ld.global.u64 	%rd22, [%rd119+-24];
	cvta.to.global.u64 	%rd23, %rd22;
	add.s64 	%rd24, %rd23, %rd17;
	ld.global.f64 	%fd2, [%rd24];
	ld.global.u64 	%rd25, [%rd118+-24];
	cvta.to.global.u64 	%rd26, %rd25;
	add.s64 	%rd27, %rd26, %rd17;
	st.global.f64 	[%rd27], %fd2;
	ld.global.u64 	%rd28, [%rd119+-16];
	cvta.to.global.u64 	%rd29, %rd28;
	add.s64 	%rd30, %rd29, %rd17;
	ld.global.f64 	%fd3, [%rd30];
	ld.global.u64 	%rd31, [%rd118+-16];
	cvta.to.global.u64 	%rd32, %rd31;
	add.s64 	%rd33, %rd32, %rd17;
	st.global.f64 	[%rd33], %fd3;
	ld.global.u64 	%rd34, [%rd119+-8];
	cvta.to.global.u64 	%rd35, %rd34;
	add.s64 	%rd36, %rd35, %rd17;
	ld.global.f64 	%fd4, [%rd36];
	ld.global.u64 	%rd37, [%rd118+-8];
	cvta.to.global.u64 	%rd38, %rd37;
	add.s64 	%rd39, %rd38, %rd17;
	st.global.f64 	[%rd39], %fd4;
	ld.global.u64 	%rd40, [%rd119];
	cvta.to.global.u64 	%rd41, %rd40;
	add.s64 	%rd42, %rd41, %rd17;
	ld.global.f64 	%fd5, [%rd42];
	ld.global.u64 	%rd43, [%rd118];
	cvta.to.global.u64 	%rd44, %rd43;
	add.s64 	%rd45, %rd44, %rd17;
	st.global.f64 	[%rd45], %fd5;
	ld.global.u64 	%rd46, [%rd119+8];
	cvta.to.global.u64 	%rd47, %rd46;
	add.s64 	%rd48, %rd47, %rd17;
	ld.global.f64 	%fd6, [%rd48];
	ld.global.u64 	%rd49, [%rd118+8];
	cvta.to.global.u64 	%rd50, %rd49;
	add.s64 	%rd51, %rd50, %rd17;
	st.global.f64 	[%rd51], %fd6;
	ld.global.u64 	%rd52, [%rd119+16];
	cvta.to.global.u64 	%rd53, %rd52;
	add.s64 	%rd54, %rd53, %rd17;
	ld.global.f64 	%fd7, [%rd54];
	ld.global.u64 	%rd55, [%rd118+16];
	cvta.to.global.u64 	%rd56, %rd55;
	add.s64 	%rd57, %rd56, %rd17;
	st.global.f64 	[%rd57], %fd7;
	ld.global.u64 	%rd58, [%rd119+24];
	cvta.to.global.u64 	%rd59, %rd58;
	add.s64 	%rd60, %rd59, %rd17;
	ld.global.f64 	%fd8, [%rd60];
	ld.global.u64 	%rd61, [%rd118+24];
	cvta.to.global.u64 	%rd62, %rd61;
	add.s64 	%rd63, %rd62, %rd17;
	st.global.f64 	[%rd63], %fd8;
	add.s32 	%r20, %r20, 8;
	add.s64 	%rd119, %rd119, 64;
	add.s64 	%rd118, %rd118, 64;
	setp.ne.s32 	%p5, %r20, 0;
	@%p5 bra 	$L__BB1_3;
$L__BB1_4:
	setp.eq.s32 	%p6, %r2, 0;
	@%p6 bra 	$L__BB1_12;
	and.b32  	%r8, %r13, 3;
	setp.lt.u32 	%p7, %r2, 4;
	@%p7 bra 	$L__BB1_7;
	mul.wide.u32 	%rd64, %r22, 8;
	add.s64 	%rd65, %rd1, %rd64;
	ld.global.u64 	%rd66, [%rd65];
	cvta.to.global.u64 	%rd67, %rd66;
	mul.wide.s32 	%rd68, %r1, 8;
	add.s64 	%rd69, %rd67, %rd68;
	ld.global.f64 	%fd9, [%rd69];
	add.s64 	%rd70, %rd2, %rd64;
	ld.global.u64 	%rd71, [%rd70];
	cvta.to.global.u64 	%rd72, %rd71;
	add.s64 	%rd73, %rd72, %rd68;
	st.global.f64 	[%rd73], %fd9;
	ld.global.u64 	%rd74, [%rd65+8];
	cvta.to.global.u64 	%rd75, %rd74;
	add.s64 	%rd76, %rd75, %rd68;
	ld.global.f64 	%fd10, [%rd76];
	ld.global.u64 	%rd77, [%rd70+8];
	cvta.to.global.u64 	%rd78, %rd77;
	add.s64 	%rd79, %rd78, %rd68;
	st.global.f64 	[%rd79], %fd10;
	ld.global.u64 	%rd80, [%rd65+16];
	cvta.to.global.u64 	%rd81, %rd80;
	add.s64 	%rd82, %rd81, %rd68;
	ld.global.f64 	%fd11, [%rd82];
	ld.global.u64 	%rd83, [%rd70+16];
	cvta.to.global.u64 	%rd84, %rd83;
	add.s64 	%rd85, %rd84, %rd68;
	st.global.f64 	[%rd85], %fd11;
	ld.global.u64 	%rd86, [%rd65+24];
	cvta.to.global.u64 	%rd87, %rd86;
	add.s64 	%rd88, %rd87, %rd68;
	ld.global.f64 	%fd12, [%rd88];
	ld.global.u64 	%rd89, [%rd70+24];
	cvta.to.global.u64 	%rd90, %rd89;
	add.s64 	%rd91, %rd90, %rd68;
	st.global.f64 	[%rd91], %fd12;
	add.s32 	%r22, %r22, 4;
$L__BB1_7:
	setp.eq.s32 	%p8, %r8, 0;
	@%p8 bra 	$L__BB1_12;
	setp.eq.s32 	%p9, %r8, 1;
	@%p9 bra 	$L__BB1_10;
	mul.wide.u32 	%rd92, %r22, 8;
	add.s64 	%rd93, %rd1, %rd92;
	ld.global.u64 	%rd94, [%rd93];
	cvta.to.global.u64 	%rd95, %rd94;
	mul.wide.s32 	%rd96, %r1, 8;
	add.s64 	%rd97, %rd95, %rd96;
	ld.global.f64 	%fd13, [%rd97];
	add.s64 	%rd98, %rd2, %rd92;
	ld.global.u64 	%rd99, [%rd98];
	cvta.to.global.u64 	%rd100, %rd99;
	add.s64 	%rd101, %rd100, %rd96;
	st.global.f64 	[%rd101], %fd13;
	ld.global.u64 	%rd102, [%rd93+8];
	cvta.to.global.u64 	%rd103, %rd102;
	add.s64 	%rd104, %rd103, %rd96;
	ld.global.f64 	%fd14, [%rd104];
	ld.global.u64 	%rd105, [%rd98+8];
	cvta.to.global.u64 	%rd106, %rd105;
	add.s64 	%rd107, %rd106, %rd96;
	st.global.f64 	[%rd107], %fd14;
	add.s32 	%r22, %r22, 2;
$L__BB1_10:
	and.b32  	%r19, %r13, 1;
	setp.eq.b32 	%p10, %r19, 1;
	not.pred 	%p11, %p10;
	@%p11 bra 	$L__BB1_12;
	mul.wide.u32 	%rd108, %r22, 8;
	add.s64 	%rd109, %rd1, %rd108;
	ld.global.u64 	%rd110, [%rd109];
	cvta.to.global.u64 	%rd111, %rd110;
	mul.wide.s32 	%rd112, %r1, 8;
	add.s64 	%rd113, %rd111, %rd112;
	ld.global.f64 	%fd15, [%rd113];
	add.s64 	%rd114, %rd2, %rd108;
	ld.global.u64 	%rd115, [%rd114];
	cvta.to.global.u64 	%rd116, %rd115;
	add.s64 	%rd117, %rd116, %rd112;
	st.global.f64 	[%rd117], %fd15;
$L__BB1_12:
	ret;

}
	// .globl	_Z9copymat_yiiPPPdS1_
.visible .entry _Z9copymat_yiiPPPdS1_(
	.param .u32 _Z9copymat_yiiPPPdS1__param_0,
	.param .u32 _Z9copymat_yiiPPPdS1__param_1,
	.param .u64 .ptr .align 1 _Z9copymat_yiiPPPdS1__param_2,
	.param .u64 .ptr .align 1 _Z9copymat_yiiPPPdS1__param_3
)
{
	.reg .pred 	%p<12>;
	.reg .b32 	%r<28>;
	.reg .b64 	%rd<196>;
	.reg .b64 	%fd<30>;

	ld.param.u32 	%r18, [_Z9copymat_yiiPPPdS1__param_0];
	ld.param.u32 	%r17, [_Z9copymat_yiiPPPdS1__param_1];
	ld.param.u64 	%rd8, [_Z9copymat_yiiPPPdS1__param_2];
	ld.param.u64 	%rd9, [_Z9copymat_yiiPPPdS1__param_3];
	mov.u32 	%r19, %tid.x;
	mov.u32 	%r20, %ctaid.x;
	mov.u32 	%r21, %ntid.x;
	mad.lo.s32 	%r1, %r20, %r21, %r19;
	setp.ge.s32 	%p1, %r1, %r18;
	setp.lt.s32 	%p2, %r17, 1;
	or.pred  	%p3, %p1, %p2;
	@%p3 bra 	$L__BB2_13;
	cvta.to.global.u64 	%rd10, %rd9;
	ld.global.u64 	%rd11, [%rd10];
	cvta.to.global.u64 	%rd12, %rd11;
	cvta.to.global.u64 	%rd13, %rd8;
	ld.global.u64 	%rd14, [%rd13];
	cvta.to.global.u64 	%rd15, %rd14;
	mul.wide.s32 	%rd16, %r1, 8;
	add.s64 	%rd1, %rd15, %rd16;
	add.s64 	%rd2, %rd12, %rd16;
	and.b32  	%r2, %r17, 15;
	setp.lt.u32 	%p4, %r17, 16;
	mov.b32 	%r25, 0;
	@%p4 bra 	$L__BB2_4;
	and.b32  	%r25, %r17, 2147483632;
	neg.s32 	%r23, %r25;
	mov.b64 	%rd194, 0;
$L__BB2_3:
	.pragma "nounroll";
	ld.global.u64 	%rd18, [%rd1];
	cvta.to.global.u64 	%rd19, %rd18;
	add.s64 	%rd20, %rd19, %rd194;
	ld.global.f64 	%fd1, [%rd20];
	ld.global.u64 	%rd21, [%rd2];
	cvta.to.global.u64 	%rd22, %rd21;
	add.s64 	%rd23, %rd22, %rd194;
	st.global.f64 	[%rd23], %fd1;
	ld.global.u64 	%rd24, [%rd1];
	cvta.to.global.u64 	%rd25, %rd24;
	add.s64 	%rd26, %rd25, %rd194;
	ld.global.f64 	%fd2, [%rd26+8];
	ld.global.u64 	%rd27, [%rd2];
	cvta.to.global.u64 	%rd28, %rd27;
	add.s64 	%rd29, %rd28, %rd194;
	st.global.f64 	[%rd29+8], %fd2;
	ld.global.u64 	%rd30, [%rd1];
	cvta.to.global.u64 	%rd31, %rd30;
	add.s64 	%rd32, %rd31, %rd194;
	ld.global.f64 	%fd3, [%rd32+16];
	ld.global.u64 	%rd33, [%rd2];
	cvta.to.global.u64 	%rd34, %rd33;
	add.s64 	%rd35, %rd34, %rd194;
	st.global.f64 	[%rd35+16], %fd3;
	ld.global.u64 	%rd36, [%rd1];
	cvta.to.global.u64 	%rd37, %rd36;
	add.s64 	%rd38, %rd37, %rd194;
	ld.global.f64 	%fd4, [%rd38+24];
	ld.global.u64 	%rd39, [%rd2];
	cvta.to.global.u64 	%rd40, %rd39;
	add.s64 	%rd41, %rd40, %rd194;
	st.global.f64 	[%rd41+24], %fd4;
	ld.global.u64 	%rd42, [%rd1];
	cvta.to.global.u64 	%rd43, %rd42;
	add.s64 	%rd44, %rd43, %rd194;
	ld.global.f64 	%fd5, [%rd44+32];
	ld.global.u64 	%rd45, [%rd2];
	cvta.to.global.u64 	%rd46, %rd45;
	add.s64 	%rd47, %rd46, %rd194;
	st.global.f64 	[%rd47+32], %fd5;
	ld.global.u64 	%rd48, [%rd1];
	cvta.to.global.u64 	%rd49, %rd48;
	add.s64 	%rd50, %rd49, %rd194;
	ld.global.f64 	%fd6, [%rd50+40];
	ld.global.u64 	%rd51, [%rd2];
	cvta.to.global.u64 	%rd52, %rd51;
	add.s64 	%rd53, %rd52, %rd194;
	st.global.f64 	[%rd53+40], %fd6;
	ld.global.u64 	%rd54, [%rd1];
	cvta.to.global.u64 	%rd55, %rd54;
	add.s64 	%rd56, %rd55, %rd194;
	ld.global.f64 	%fd7, [%rd56+48];
	ld.global.u64 	%rd57, [%rd2];
	cvta.to.global.u64 	%rd58, %rd57;
	add.s64 	%rd59, %rd58, %rd194;
	st.global.f64 	[%rd59+48], %fd7;
	ld.global.u64 	%rd60, [%rd1];
	cvta.to.global.u64 	%rd61, %rd60;
	add.s64 	%rd62, %rd61, %rd194;
	ld.global.f64 	%fd8, [%rd62+56];
	ld.global.u64 	%rd63, [%rd2];
	cvta.to.global.u64 	%rd64, %rd63;
	add.s64 	%rd65, %rd64, %rd194;
	st.global.f64 	[%rd65+56], %fd8;
	ld.global.u64 	%rd66, [%rd1];
	cvta.to.global.u64 	%rd67, %rd66;
	add.s64 	%rd68, %rd67, %rd194;
	ld.global.f64 	%fd9, [%rd68+64];
	ld.global.u64 	%rd69, [%rd2];
	cvta.to.global.u64 	%rd70, %rd69;
	add.s64 	%rd71, %rd70, %rd194;
	st.global.f64 	[%rd71+64], %fd9;
	ld.global.u64 	%rd72, [%rd1];
	cvta.to.global.u64 	%rd73, %rd72;
	add.s64 	%rd74, %rd73, %rd194;
	ld.global.f64 	%fd10, [%rd74+72];
	ld.global.u64 	%rd75, [%rd2];
	cvta.to.global.u64 	%rd76, %rd75;
	add.s64 	%rd77, %rd76, %rd194;
	st.global.f64 	[%rd77+72], %fd10;
	ld.global.u64 	%rd78, [%rd1];
	cvta.to.global.u64 	%rd79, %rd78;
	add.s64 	%rd80, %rd79, %rd194;
	ld.global.f64 	%fd11, [%rd80+80];
	ld.global.u64 	%rd81, [%rd2];
	cvta.to.global.u64 	%rd82, %rd81;
	add.s64 	%rd83, %rd82, %rd194;
	st.global.f64 	[%rd83+80], %fd11;
	ld.global.u64 	%rd84, [%rd1];
	cvta.to.global.u64 	%rd85, %rd84;
	add.s64 	%rd86, %rd85, %rd194;
	ld.global.f64 	%fd12, [%rd86+88];
	ld.global.u64 	%rd87, [%rd2];
	cvta.to.global.u64 	%rd88, %rd87;
	add.s64 	%rd89, %rd88, %rd194;
	st.global.f64 	[%rd89+88], %fd12;
	ld.global.u64 	%rd90, [%rd1];
	cvta.to.global.u64 	%rd91, %rd90;
	add.s64 	%rd92, %rd91, %rd194;
	ld.global.f64 	%fd13, [%rd92+96];
	ld.global.u64 	%rd93, [%rd2];
	cvta.to.global.u64 	%rd94, %rd93;
	add.s64 	%rd95, %rd94, %rd194;
	st.global.f64 	[%rd95+96], %fd13;
	ld.global.u64 	%rd96, [%rd1];
	cvta.to.global.u64 	%rd97, %rd96;
	add.s64 	%rd98, %rd97, %rd194;
	ld.global.f64 	%fd14, [%rd98+104];
	ld.global.u64 	%rd99, [%rd2];
	cvta.to.global.u64 	%rd100, %rd99;
	add.s64 	%rd101, %rd100, %rd194;
	st.global.f64 	[%rd101+104], %fd14;
	ld.global.u64 	%rd102, [%rd1];
	cvta.to.global.u64 	%rd103, %rd102;
	add.s64 	%rd104, %rd103, %rd194;
	ld.global.f64 	%fd15, [%rd104+112];
	ld.global.u64 	%rd105, [%rd2];
	cvta.to.global.u64 	%rd106, %rd105;
	add.s64 	%rd107, %rd106, %rd194;
	st.global.f64 	[%rd107+112], %fd15;
	ld.global.u64 	%rd108, [%rd1];
	cvta.to.global.u64 	%rd109, %rd108;
	add.s64 	%rd110, %rd109, %rd194;
	ld.global.f64 	%fd16, [%rd110+120];
	ld.global.u64 	%rd111, [%rd2];
	cvta.to.global.u64 	%rd112, %rd111;
	add.s64 	%rd113, %rd112, %rd194;
	st.global.f64 	[%rd113+120], %fd16;
	add.s32 	%r23, %r23, 16;
	add.s64 	%rd194, %rd194, 128;
	setp.ne.s32 	%p5, %r23, 0;
	@%p5 bra 	$L__BB2_3;
$L__BB2_4:
	setp.eq.s32 	%p6, %r2, 0;
	@%p6 bra 	$L__BB2_13;
	and.b32  	%r8, %r17, 7;
	setp.lt.u32 	%p7, %r2, 8;
	@%p7 bra 	$L__BB2_7;
	ld.global.u64 	%rd114, [%rd1];
	cvta.to.global.u64 	%rd115, %rd114;
	mul.wide.u32 	%rd116, %r25, 8;
	add.s64 	%rd117, %rd115, %rd116;
	ld.global.f64 	%fd17, [%rd117];
	ld.global.u64 	%rd118, [%rd2];
	cvta.to.global.u64 	%rd119, %rd118;
	add.s64 	%rd120, %rd119, %rd116;
	st.global.f64 	[%rd120], %fd17;
	ld.global.u64 	%rd121, [%rd1];
	cvta.to.global.u64 	%rd122, %rd121;
	add.s64 	%rd123, %rd122, %rd116;
	ld.global.f64 	%fd18, [%rd123+8];
	ld.global.u64 	%rd124, [%rd2];
	cvta.to.global.u64 	%rd125, %rd124;
	add.s64 	%rd126, %rd125, %rd116;
	st.global.f64 	[%rd126+8], %fd18;
	ld.global.u64 	%rd127, [%rd1];
	cvta.to.global.u64 	%rd128, %rd127;
	add.s64 	%rd129, %rd128, %rd116;
	ld.global.f64 	%fd19, [%rd129+16];
	ld.global.u64 	%rd130, [%rd2];
	cvta.to.global.u64 	%rd131, %rd130;
	add.s64 	%rd132, %rd131, %rd116;
	st.global.f64 	[%rd132+16], %fd19;
	ld.global.u64 	%rd133, [%rd1];
	cvta.to.global.u64 	%rd134, %rd133;
	add.s64 	%rd135, %rd134, %rd116;
	ld.global.f64 	%fd20, [%rd135+24];
	ld.global.u64 	%rd136, [%rd2];
	cvta.to.global.u64 	%rd137, %rd136;
	add.s64 	%rd138, %rd137, %rd116;
	st.global.f64 	[%rd138+24], %fd20;
	ld.global.u64 	%rd139, [%rd1];
	cvta.to.global.u64 	%rd140, %rd139;
	add.s64 	%rd141, %rd140, %rd116;
	ld.global.f64 	%fd21, [%rd141+32];
	ld.global.u64 	%rd142, [%rd2];
	cvta.to.global.u64 	%rd143, %rd142;
	add.s64 	%rd144, %rd143, %rd116;
	st.global.f64 	[%rd144+32], %fd21;
	ld.global.u64 	%rd145, [%rd1];
	cvta.to.global.u64 	%rd146, %rd145;
	add.s64 	%rd147, %rd146, %rd116;
	ld.global.f64 	%fd22, [%rd147+40];
	ld.global.u64 	%rd148, [%rd2];
	cvta.to.global.u64 	%rd149, %rd148;
	add.s64 	%rd150, %rd149, %rd116;
	st.global.f64 	[%rd150+40], %fd22;
	ld.global.u64 	%rd151, [%rd1];
	cvta.to.global.u64 	%rd152, %rd151;
	add.s64 	%rd153, %rd152, %rd116;
	ld.global.f64 	%fd23, [%rd153+48];
	ld.global.u64 	%rd154, [%rd2];
	cvta.to.global.u64 	%rd155, %rd154;
	add.s64 	%rd156, %rd155, %rd116;
	st.global.f64 	[%rd156+48], %fd23;
	ld.global.u64 	%rd157, [%rd1];
	cvta.to.global.u64 	%rd158, %rd157;
	add.s64 	%rd159, %rd158, %rd116;
	ld.global.f64 	%fd24, [%rd159+56];
	ld.global.u64 	%rd160, [%rd2];
	cvta.to.global.u64 	%rd161, %rd160;
	add.s64 	%rd162, %rd161, %rd116;
	st.global.f64 	[%rd162+56], %fd24;
	add.s32 	%r25, %r25, 8;
$L__BB2_7:
	setp.eq.s32 	%p8, %r8, 0;
	@%p8 bra 	$L__BB2_13;
	and.b32  	%r11, %r17, 3;
	setp.lt.u32 	%p9, %r8, 4;
	@%p9 bra 	$L__BB2_10;
	ld.global.u64 	%rd163, [%rd1];
	cvta.to.global.u64 	%rd164, %rd163;
	mul.wide.u32 	%rd165, %r25, 8;
	add.s64 	%rd166, %rd164, %rd165;
	ld.global.f64 	%fd25, [%rd166];
	ld.global.u64 	%rd167, [%rd2];
	cvta.to.global.u64 	%rd168, %rd167;
	add.s64 	%rd169, %rd168, %rd165;
	st.global.f64 	[%rd169], %fd25;
	ld.global.u64 	%rd170, [%rd1];
	cvta.to.global.u64 	%rd171, %rd170;
	add.s64 	%rd172, %rd171, %rd165;
	ld.global.f64 	%fd26, [%rd172+8];
	ld.global.u64 	%rd173, [%rd2];
	cvta.to.global.u64 	%rd174, %rd173;
	add.s64 	%rd175, %rd174, %rd165;
	st.global.f64 	[%rd175+8], %fd26;
	ld.global.u64 	%rd176, [%rd1];
	cvta.to.global.u64 	%rd177, %rd176;
	add.s64 	%rd178, %rd177, %rd165;
	ld.global.f64 	%fd27, [%rd178+16];
	ld.global.u64 	%rd179, [%rd2];
	cvta.to.global.u64 	%rd180, %rd179;
	add.s64 	%rd181, %rd180, %rd165;
	st.global.f64 	[%rd181+16], %fd27;
	ld.global.u64 	%rd182, [%rd1];
	cvta.to.global.u64 	%rd183, %rd182;
	add.s64 	%rd184, %rd183, %rd165;
	ld.global.f64 	%fd28, [%rd184+24];
	ld.global.u64 	%rd185, [%rd2];
	cvta.to.global.u64 	%rd186, %rd185;
	add.s64 	%rd187, %rd186, %rd165;
	st.global.f64 	[%rd187+24], %fd28;
	add.s32 	%r25, %r25, 4;
$L__BB2_10:
	setp.eq.s32 	%p10, %r11, 0;
	@%p10 bra 	$L__BB2_13;
	mul.wide.u32 	%rd195, %r25, 8;
	neg.s32 	%r27, %r11;
$L__BB2_12:
	.pragma "nounroll";
	ld.global.u64 	%rd188, [%rd1];
	cvta.to.global.u64 	%rd189, %rd188;
	add.s64 	%rd190, %rd189, %rd195;
	ld.global.f64 	%fd29, [%rd190];
	ld.global.u64 	%rd191, [%rd2];
	cvta.to.global.u64 	%rd192, %rd191;
	add.s64 	%rd193, %rd192, %rd195;
	st.global.f64 	[%rd193], %fd29;
	add.s64 	%rd195, %rd195, 8;
	add.s32 	%r27, %r27, 1;
	setp.ne.s32 	%p11, %r27, 0;
	@%p11 bra 	$L__BB2_12;
$L__BB2_13:
	ret;

}


// ===== COMPILED SASS (sm_100) =====

	.target	sm_100

	.elftype	@"ET_EXEC"


//--------------------- .note.nv.tkinfo           --------------------------
	.section	.note.nv.tkinfo,"",@"SHT_NOTE"
	.sectionflags	@"SHF_NOTE_NV_TKINFO"
	.tkinfo
        /*0018*/ 	.word	0x00000002
        /*0030*/ 	.string	""
        /*0030*/ 	.string	"ptxas"
        /*0030*/ 	.string	"Cuda compilation tools, release 13.0, V13.0.88"
        /*0030*/ 	.string	"Build cuda_13.0.r13.0/compiler.36424714_0"
        /*0030*/ 	.string	"-arch sm_100 -m 64 "



//--------------------- .note.nv.cuinfo           --------------------------
	.section	.note.nv.cuinfo,"",@"SHT_NOTE"
	.sectionflags	@"SHF_NOTE_NV_CUINFO"
        /*0018*/ 	.short	0x0002
        /*001a*/ 	.short	0x0064
        /*001c*/ 	.short	0x0082
	.zero		2


//--------------------- .nv.info                  --------------------------
	.section	.nv.info,"",@"SHT_CUDA_INFO"
	.align	4


	//----- nvinfo : EIATTR_REGCOUNT
	.align		4
        /*0000*/ 	.byte	0x04, 0x2f
        /*0002*/ 	.short	(.L_1 - .L_0)
	.align		4
.L_0:
        /*0004*/ 	.word	index@(_Z19setup_arrays2d_cudaiiPdPS_PS0_)
        /*0008*/ 	.word	0x0000001e


	//----- nvinfo : EIATTR_FRAME_SIZE
	.align		4
.L_1:
        /*000c*/ 	.byte	0x04, 0x11
        /*000e*/ 	.short	(.L_3 - .L_2)
	.align		4
.L_2:
        /*0010*/ 	.word	index@(_Z19setup_arrays2d_cudaiiPdPS_PS0_)
        /*0014*/ 	.word	0x00000000


	//----- nvinfo : EIATTR_REGCOUNT
	.align		4
.L_3:
        /*0018*/ 	.byte	0x04, 0x2f
        /*001a*/ 	.short	(.L_5 - .L_4)
	.align		4
.L_4:
        /*001c*/ 	.word	index@(_Z9copymat_xiiPPPdS1_)
        /*0020*/ 	.word	0x0000001c


	//----- nvinfo : EIATTR_FRAME_SIZE
	.align		4
.L_5:
        /*0024*/ 	.byte	0x04, 0x11
        /*0026*/ 	.short	(.L_7 - .L_6)
	.align		4
.L_6:
        /*0028*/ 	.word	index@(_Z9copymat_xiiPPPdS1_)
        /*002c*/ 	.word	0x00000000


	//----- nvinfo : EIATTR_REGCOUNT
	.align		4
.L_7:
        /*0030*/ 	.byte	0x04, 0x2f
        /*0032*/ 	.short	(.L_9 - .L_8)
	.align		4
.L_8:
        /*0034*/ 	.word	index@(_Z9copymat_yiiPPPdS1_)
        /*0038*/ 	.word	0x00000018


	//----- nvinfo : EIATTR_FRAME_SIZE
	.align		4
.L_9:
        /*003c*/ 	.byte	0x04, 0x11
        /*003e*/ 	.short	(.L_11 - .L_10)
	.align		4
.L_10:
        /*0040*/ 	.word	index@(_Z9copymat_yiiPPPdS1_)
        /*0044*/ 	.word	0x00000000


	//----- nvinfo : EIATTR_MIN_STACK_SIZE
	.align		4
.L_11:
        /*0048*/ 	.byte	0x04, 0x12
        /*004a*/ 	.short	(.L_13 - .L_12)
	.align		4
.L_12:
        /*004c*/ 	.word	index@(_Z9copymat_yiiPPPdS1_)
        /*0050*/ 	.word	0x00000000


	//----- nvinfo : EIATTR_MIN_STACK_SIZE
	.align		4
.L_13:
        /*0054*/ 	.byte	0x04, 0x12
        /*0056*/ 	.short	(.L_15 - .L_14)
	.align		4
.L_14:
        /*0058*/ 	.word	index@(_Z9copymat_xiiPPPdS1_)
        /*005c*/ 	.word	0x00000000


	//----- nvinfo : EIATTR_MIN_STACK_SIZE
	.align		4
.L_15:
        /*0060*/ 	.byte	0x04, 0x12
        /*0062*/ 	.short	(.L_17 - .L_16)
	.align		4
.L_16:
        /*0064*/ 	.word	index@(_Z19setup_arrays2d_cudaiiPdPS_PS0_)
        /*0068*/ 	.word	0x00000000
.L_17:


//--------------------- .nv.compat                --------------------------
	.section	.nv.compat,"",@"SHT_CUDA_COMPAT_INFO"
	.align	4
        /*0000*/ 	.byte	0x02, 0x09, 0x00, 0x00, 0x02, 0x02, 0x01, 0x00, 0x02, 0x05, 0x05, 0x00, 0x03, 0x07, 0x01, 0x01
        /*0010*/ 	.byte	0x02, 0x03, 0x00, 0x00, 0x02, 0x06, 0x01, 0x00, 0x04, 0x0b, 0x08, 0x00, 0x09, 0x00, 0x00, 0x00
        /*0020*/ 	.byte	0x00, 0x00, 0x00, 0x00


//--------------------- .nv.info._Z9copymat_yiiPPPdS1_ --------------------------
	.section	.nv.info._Z9copymat_yiiPPPdS1_,"",@"SHT_CUDA_INFO"
	.sectionflags	@""
	.align	4


	//----- nvinfo : EIATTR_CUDA_API_VERSION
	.align		4
        /*0000*/ 	.byte	0x04, 0x37
        /*0002*/ 	.short	(.L_19 - .L_18)
.L_18:
        /*0004*/ 	.word	0x00000082


	//----- nvinfo : EIATTR_KPARAM_INFO
	.align		4
.L_19:
        /*0008*/ 	.byte	0x04, 0x17
        /*000a*/ 	.short	(.L_21 - .L_20)
.L_20:
        /*000c*/ 	.word	0x00000000
        /*0010*/ 	.short	0x0003
        /*0012*/ 	.short	0x0010
        /*0014*/ 	.byte	0x00, 0xf5, 0x21, 0x00


	//----- nvinfo : EIATTR_KPARAM_INFO
	.align		4
.L_21:
        /*0018*/ 	.byte	0x04, 0x17
        /*001a*/ 	.short	(.L_23 - .L_22)
.L_22:
        /*001c*/ 	.word	0x00000000
        /*0020*/ 	.short	0x0002
        /*0022*/ 	.short	0x0008
        /*0024*/ 	.byte	0x00, 0xf5, 0x21, 0x00


	//----- nvinfo : EIATTR_KPARAM_INFO
	.align		4
.L_23:
        /*0028*/ 	.byte	0x04, 0x17
        /*002a*/ 	.short	(.L_25 - .L_24)
.L_24:
        /*002c*/ 	.word	0x00000000
        /*0030*/ 	.short	0x0001
        /*0032*/ 	.short	0x0004
        /*0034*/ 	.byte	0x00, 0xf0, 0x11, 0x00


	//----- nvinfo : EIATTR_KPARAM_INFO
	.align		4
.L_25:
        /*0038*/ 	.byte	0x04, 0x17
        /*003a*/ 	.short	(.L_27 - .L_26)
.L_26:
        /*003c*/ 	.word	0x00000000
        /*0040*/ 	.short	0x0000
        /*0042*/ 	.short	0x0000
        /*0044*/ 	.byte	0x00, 0xf0, 0x11, 0x00


	//----- nvinfo : EIATTR_SPARSE_MMA_MASK
	.align		4
.L_27:
        /*0048*/ 	.byte	0x03, 0x50
        /*004a*/ 	.short	0x0000


	//----- nvinfo : EIATTR_MAXREG_COUNT
	.align		4
        /*004c*/ 	.byte	0x03, 0x1b
        /*004e*/ 	.short	0x00ff


	//----- nvinfo : EIATTR_MERCURY_ISA_VERSION
	.align		4
        /*0050*/ 	.byte	0x03, 0x5f
        /*0052*/ 	.short	0x0101


	//----- nvinfo : EIATTR_VRC_CTA_INIT_COUNT
	.align		4
        /*0054*/ 	.byte	0x02, 0x4a
	.zero		1
	.zero		1


	//----- nvinfo : EIATTR_EXIT_INSTR_OFFSETS
	.align		4
        /*0058*/ 	.byte	0x04, 0x1c
        /*005a*/ 	.short	(.L_29 - .L_28)


	//   ....[0]....
.L_28:
        /*005c*/ 	.word	0x00000080


	//   ....[1]....
        /*0060*/ 	.word	0x000009e0


	//   ....[2]....
        /*0064*/ 	.word	0x00000d40


	//   ....[3]....
        /*0068*/ 	.word	0x00000f20


	//   ....[4]....
        /*006c*/ 	.word	0x00001040


	//----- nvinfo : EIATTR_CBANK_PARAM_SIZE
	.align		4
.L_29:
        /*0070*/ 	.byte	0x03, 0x19
        /*0072*/ 	.short	0x0018


	//----- nvinfo : EIATTR_PARAM_CBANK
	.align		4
        /*0074*/ 	.byte	0x04, 0x0a
        /*0076*/ 	.short	(.L_31 - .L_30)
	.align		4
.L_30:
        /*0078*/ 	.word	index@(.nv.constant0._Z9copymat_yiiPPPdS1_)
        /*007c*/ 	.short	0x0380
        /*007e*/ 	.short	0x0018


	//----- nvinfo : EIATTR_SW_WAR
	.align		4
.L_31:
        /*0080*/ 	.byte	0x04, 0x36
        /*0082*/ 	.short	(.L_33 - .L_32)
.L_32:
        /*0084*/ 	.word	0x00000008
.L_33:


//--------------------- .nv.info._Z9copymat_xiiPPPdS1_ --------------------------
	.section	.nv.info._Z9copymat_xiiPPPdS1_,"",@"SHT_CUDA_INFO"
	.sectionflags	@""
	.align	4


	//----- nvinfo : EIATTR_CUDA_API_VERSION
	.align		4
        /*0000*/ 	.byte	0x04, 0x37
        /*0002*/ 	.short	(.L_35 - .L_34)
.L_34:
        /*0004*/ 	.word	0x00000082


	//----- nvinfo : EIATTR_KPARAM_INFO
	.align		4
.L_35:
        /*0008*/ 	.byte	0x04, 0x17
        /*000a*/ 	.short	(.L_37 - .L_36)
.L_36:
        /*000c*/ 	.word	0x00000000
        /*0010*/ 	.short	0x0003
        /*0012*/ 	.short	0x0010
        /*0014*/ 	.byte	0x00, 0xf5, 0x21, 0x00


	//----- nvinfo : EIATTR_KPARAM_INFO
	.align		4
.L_37:
        /*0018*/ 	.byte	0x04, 0x17
        /*001a*/ 	.short	(.L_39 - .L_38)
.L_38:
        /*001c*/ 	.word	0x00000000
        /*0020*/ 	.short	0x0002
        /*0022*/ 	.short	0x0008
        /*0024*/ 	.byte	0x00, 0xf5, 0x21, 0x00


	//----- nvinfo : EIATTR_KPARAM_INFO
	.align		4
.L_39:
        /*0028*/ 	.byte	0x04, 0x17
        /*002a*/ 	.short	(.L_41 - .L_40)
.L_40:
        /*002c*/ 	.word	0x00000000
        /*0030*/ 	.short	0x0001
        /*0032*/ 	.short	0x0004
        /*0034*/ 	.byte	0x00, 0xf0, 0x11, 0x00


	//----- nvinfo : EIATTR_KPARAM_INFO
	.align		4
.L_41:
        /*0038*/ 	.byte	0x04, 0x17
        /*003a*/ 	.short	(.L_43 - .L_42)
.L_42:
        /*003c*/ 	.word	0x00000000
        /*0040*/ 	.short	0x0000
        /*0042*/ 	.short	0x0000
        /*0044*/ 	.byte	0x00, 0xf0, 0x11, 0x00


	//----- nvinfo : EIATTR_SPARSE_MMA_MASK
	.align		4
.L_43:
        /*0048*/ 	.byte	0x03, 0x50
        /*004a*/ 	.short	0x0000


	//----- nvinfo : EIATTR_MAXREG_COUNT
	.align		4
        /*004c*/ 	.byte	0x03, 0x1b
        /*004e*/ 	.short	0x00ff


	//----- nvinfo : EIATTR_MERCURY_ISA_VERSION
	.align		4
        /*0050*/ 	.byte	0x03, 0x5f
        /*0052*/ 	.short	0x0101


	//----- nvinfo : EIATTR_VRC_CTA_INIT_COUNT
	.align		4
        /*0054*/ 	.byte	0x02, 0x4a
	.zero		1
	.zero		1


	//----- nvinfo : EIATTR_EXIT_INSTR_OFFSETS
	.align		4
        /*0058*/ 	.byte	0x04, 0x1c
        /*005a*/ 	.short	(.L_45 - .L_44)


	//   ....[0]....
.L_44:
        /*005c*/ 	.word	0x00000080


	//   ....[1]....
        /*0060*/ 	.word	0x00000500


	//   ....[2]....
        /*0064*/ 	.word	0x00000700


	//   ....[3]....
        /*0068*/ 	.word	0x00000840


	//   ....[4]....
        /*006c*/ 	.word	0x000008d0


	//----- nvinfo : EIATTR_CBANK_PARAM_SIZE
	.align		4
.L_45:
        /*0070*/ 	.byte	0x03, 0x19
        /*0072*/ 	.short	0x0018


	//----- nvinfo : EIATTR_PARAM_CBANK
	.align		4
        /*0074*/ 	.byte	0x04, 0x0a
        /*0076*/ 	.short	(.L_47 - .L_46)
	.align		4
.L_46:
        /*0078*/ 	.word	index@(.nv.constant0._Z9copymat_xiiPPPdS1_)
        /*007c*/ 	.short	0x0380
        /*007e*/ 	.short	0x0018


	//----- nvinfo : EIATTR_SW_WAR
	.align		4
.L_47:
        /*0080*/ 	.byte	0x04, 0x36
        /*0082*/ 	.short	(.L_49 - .L_48)
.L_48:
        /*0084*/ 	.word	0x00000008
.L_49:


//--------------------- .nv.info._Z19setup_arrays2d_cudaiiPdPS_PS0_ --------------------------
	.section	.nv.info._Z19setup_arrays2d_cudaiiPdPS_PS0_,"",@"SHT_CUDA_INFO"
	.sectionflags	@""
	.align	4


	//----- nvinfo : EIATTR_CUDA_API_VERSION
	.align		4
        /*0000*/ 	.byte	0x04, 0x37
        /*0002*/ 	.short	(.L_51 - .L_50)
.L_50:
        /*0004*/ 	.word	0x00000082


	//----- nvinfo : EIATTR_KPARAM_INFO
	.align		4
.L_51:
        /*0008*/ 	.byte	0x04, 0x17
        /*000a*/ 	.short	(.L_53 - .L_52)
.L_52:
        /*000c*/ 	.word	0x00000000
        /*0010*/ 	.short	0x0004
        /*0012*/ 	.short	0x0018
        /*0014*/ 	.byte	0x00, 0xf5, 0x21, 0x00


	//----- nvinfo : EIATTR_KPARAM_INFO
	.align		4
.L_53:
        /*0018*/ 	.byte	0x04, 0x17
        /*001a*/ 	.short	(.L_55 - .L_54)
.L_54:
        /*001c*/ 	.word	0x00000000
        /*0020*/ 	.short	0x0003
        /*0022*/ 	.short	0x0010
        /*0024*/ 	.byte	0x00, 0xf5, 0x21, 0x00


	//----- nvinfo : EIATTR_KPARAM_INFO
	.align		4
.L_55:
        /*0028*/ 	.byte	0x04, 0x17
        /*002a*/ 	.short	(.L_57 - .L_56)
.L_56:
        /*002c*/ 	.word	0x00000000
        /*0030*/ 	.short	0x0002
        /*0032*/ 	.short	0x0008
        /*0034*/ 	.byte	0x00, 0xf5, 0x21, 0x00


	//----- nvinfo : EIATTR_KPARAM_INFO
	.align		4
.L_57:
        /*0038*/ 	.byte	0x04, 0x17
        /*003a*/ 	.short	(.L_59 - .L_58)
.L_58:
        /*003c*/ 	.word	0x00000000
        /*0040*/ 	.short	0x0001
        /*0042*/ 	.short	0x0004
        /*0044*/ 	.byte	0x00, 0xf0, 0x11, 0x00


	//----- nvinfo : EIATTR_KPARAM_INFO
	.align		4
.L_59:
        /*0048*/ 	.byte	0x04, 0x17
        /*004a*/ 	.short	(.L_61 - .L_60)
.L_60:
        /*004c*/ 	.word	0x00000000
        /*0050*/ 	.short	0x0000
        /*0052*/ 	.short	0x0000
        /*0054*/ 	.byte	0x00, 0xf0, 0x11, 0x00


	//----- nvinfo : EIATTR_SPARSE_MMA_MASK
	.align		4
.L_61:
        /*0058*/ 	.byte	0x03, 0x50
        /*005a*/ 	.short	0x0000


	//----- nvinfo : EIATTR_MAXREG_COUNT
	.align		4
        /*005c*/ 	.byte	0x03, 0x1b
        /*005e*/ 	.short	0x00ff


	//----- nvinfo : EIATTR_MERCURY_ISA_VERSION
	.align		4
        /*0060*/ 	.byte	0x03, 0x5f
        /*0062*/ 	.short	0x0101


	//----- nvinfo : EIATTR_VRC_CTA_INIT_COUNT
	.align		4
        /*0064*/ 	.byte	0x02, 0x4a
	.zero		1
	.zero		1


	//----- nvinfo : EIATTR_EXIT_INSTR_OFFSETS
	.align		4
        /*0068*/ 	.byte	0x04, 0x1c
        /*006a*/ 	.short	(.L_63 - .L_62)


	//   ....[0]....
.L_62:
        /*006c*/ 	.word	0x000005a0


	//----- nvinfo : EIATTR_CBANK_PARAM_SIZE
	.align		4
.L_63:
        /*0070*/ 	.byte	0x03, 0x19
        /*0072*/ 	.short	0x0020


	//----- nvinfo : EIATTR_PARAM_CBANK
	.align		4
        /*0074*/ 	.byte	0x04, 0x0a
        /*0076*/ 	.short	(.L_65 - .L_64)
	.align		4
.L_64:
        /*0078*/ 	.word	index@(.nv.constant0._Z19setup_arrays2d_cudaiiPdPS_PS0_)
        /*007c*/ 	.short	0x0380
        /*007e*/ 	.short	0x0020


	//----- nvinfo : EIATTR_SW_WAR
	.align		4
.L_65:
        /*0080*/ 	.byte	0x04, 0x36
        /*0082*/ 	.short	(.L_67 - .L_66)
.L_66:
        /*0084*/ 	.word	0x00000008
.L_67:


//--------------------- .nv.callgraph             --------------------------
	.section	.nv.callgraph,"",@"SHT_CUDA_CALLGRAPH"
	.align	4
	.sectionentsize	8
	.align		4
        /*0000*/ 	.word	0x00000000
	.align		4
        /*0004*/ 	.word	0xffffffff
	.align		4
        /*0008*/ 	.word	0x00000000
	.align		4
        /*000c*/ 	.word	0xfffffffe
	.align		4
        /*0010*/ 	.word	0x00000000
	.align		4
        /*0014*/ 	.word	0xfffffffd
	.align		4
        /*0018*/ 	.word	0x00000000
	.align		4
        /*001c*/ 	.word	0xfffffffc


//--------------------- .text._Z9copymat_yiiPPPdS1_ --------------------------
	.section	.text._Z9copymat_yiiPPPdS1_,"ax",@progbits
	.align	128
        .global         _Z9copymat_yiiPPPdS1_
        .type           _Z9copymat_yiiPPPdS1_,@function
        .size           _Z9copymat_yiiPPPdS1_,(.L_x_17 - _Z9copymat_yiiPPPdS1_)
        .other          _Z9copymat_yiiPPPdS1_,@"STO_CUDA_ENTRY STV_DEFAULT"
_Z9copymat_yiiPPPdS1_:
.text._Z9copymat_yiiPPPdS1_:
[----:B------:R-:W-:Y:S01]  /*0000*/  LDC R1, c[0x0][0x37c] ;  /* 0x0000df00ff017b82 */ /* 0x000fe20000000800 */
[----:B------:R-:W0:Y:S07]  /*0010*/  S2R R13, SR_TID.X ;  /* 0x00000000000d7919 */ /* 0x000e2e0000002100 */
[----:B------:R-:W0:Y:S08]  /*0020*/  S2UR UR4, SR_CTAID.X ;  /* 0x00000000000479c3 */ /* 0x000e300000002500 */
[----:B------:R-:W0:Y:S08]  /*0030*/  LDC R0, c[0x0][0x360] ;  /* 0x0000d800ff007b82 */ /* 0x000e300000000800 */
[----:B------:R-:W1:Y:S01]  /*0040*/  LDC.64 R2, c[0x0][0x380] ;  /* 0x0000e000ff027b82 */ /* 0x000e620000000a00 */
[----:B0-----:R-:W-:Y:S01]  /*0050*/  IMAD R13, R0, UR4, R13 ;  /* 0x00000004000d7c24 */ /* 0x001fe2000f8e020d */
[----:B-1----:R-:W-:-:S04]  /*0060*/  ISETP.GE.AND P0, PT, R3, 0x1, PT ;  /* 0x000000010300780c */ /* 0x002fc80003f06270 */
[----:B------:R-:W-:-:S13]  /*0070*/  ISETP.GE.OR P0, PT, R13, R2, !P0 ;  /* 0x000000020d00720c */ /* 0x000fda0004706670 */
[----:B------:R-:W-:Y:S05]  /*0080*/  @P0 EXIT ;  /* 0x000000000000094d */ /* 0x000fea0003800000 */
[----:B------:R-:W0:Y:S01]  /*0090*/  LDC.64 R10, c[0x0][0x388] ;  /* 0x0000e200ff0a7b82 */ /* 0x000e220000000a00 */
[----:B------:R-:W0:Y:S07]  /*00a0*/  LDCU.64 UR6, c[0x0][0x358] ;  /* 0x00006b00ff0677ac */ /* 0x000e2e0008000a00 */
[----:B------:R-:W1:Y:S01]  /*00b0*/  LDC.64 R8, c[0x0][0x390] ;  /* 0x0000e400ff087b82 */ /* 0x000e620000000a00 */
[----:B0-----:R-:W2:Y:S04]  /*00c0*/  LDG.E.64 R4, desc[UR6][R10.64] ;  /* 0x000000060a047981 */ /* 0x001ea8000c1e1b00 */
[----:B-1----:R-:W3:Y:S01]  /*00d0*/  LDG.E.64 R6, desc[UR6][R8.64] ;  /* 0x0000000608067981 */ /* 0x002ee2000c1e1b00 */
[C---:B------:R-:W-:Y:S01]  /*00e0*/  ISETP.GE.U32.AND P1, PT, R3.reuse, 0x10, PT ;  /* 0x000000100300780c */ /* 0x040fe20003f26070 */
[----:B------:R-:W-:Y:S01]  /*00f0*/  IMAD.MOV.U32 R2, RZ, RZ, RZ ;  /* 0x000000ffff027224 */ /* 0x000fe200078e00ff */
[----:B------:R-:W-:-:S04]  /*0100*/  LOP3.LUT R0, R3, 0xf, RZ, 0xc0, !PT ;  /* 0x0000000f03007812 */ /* 0x000fc800078ec0ff */
[----:B------:R-:W-:Y:S01]  /*0110*/  ISETP.NE.AND P0, PT, R0, RZ, PT ;  /* 0x000000ff0000720c */ /* 0x000fe20003f05270 */
[----:B--2---:R-:W-:-:S04]  /*0120*/  IMAD.WIDE R4, R13, 0x8, R4 ;  /* 0x000000080d047825 */ /* 0x004fc800078e0204 */
[----:B---3--:R-:W-:Y:S02]  /*0130*/  IMAD.WIDE R6, R13, 0x8, R6 ;  /* 0x000000080d067825 */ /* 0x008fe400078e0206 */
[----:B------:R-:W-:Y:S06]  /*0140*/  @!P1 BRA `(.L_x_0) ;  /* 0x0000000800249947 */ /* 0x000fec0003800000 */
[----:B------:R-:W-:Y:S01]  /*0150*/  LOP3.LUT R2, R3, 0x7ffffff0, RZ, 0xc0, !PT ;  /* 0x7ffffff003027812 */ /* 0x000fe200078ec0ff */
[----:B------:R-:W-:Y:S01]  /*0160*/  UMOV UR4, URZ ;  /* 0x000000ff00047c82 */ /* 0x000fe20008000000 */
[----:B------:R-:W-:-:S03]  /*0170*/  UMOV UR5, URZ ;  /* 0x000000ff00057c82 */ /* 0x000fc60008000000 */
[----:B------:R-:W-:-:S07]  /*0180*/  IMAD.MOV R8, RZ, RZ, -R2 ;  /* 0x000000ffff087224 */ /* 0x000fce00078e0a02 */
.L_x_1:
[----:B0-----:R-:W2:Y:S04]  /*0190*/  LDG.E.64 R10, desc[UR6][R4.64] ;  /* 0x00000006040a7981 */ /* 0x001ea8000c1e1b00 */
[----:B------:R-:W3:Y:S01]  /*01a0*/  LDG.E.64 R12, desc[UR6][R6.64] ;  /* 0x00000006060c7981 */ /* 0x000ee2000c1e1b00 */
[----:B--2---:R-:W-:-:S04]  /*01b0*/  IADD3 R10, P1, PT, R10, UR4, RZ ;  /* 0x000000040a0a7c10 */ /* 0x004fc8000ff3e0ff */
[----:B------:R-:W-:-:S06]  /*01c0*/  IADD3.X R11, PT, PT, R11, UR5, RZ, P1, !PT ;  /* 0x000000050b0b7c10 */ /* 0x000fcc0008ffe4ff */
[----:B------:R-:W2:Y:S01]  /*01d0*/  LDG.E.64 R10, desc[UR6][R10.64] ;  /* 0x000000060a0a7981 */ /* 0x000ea2000c1e1b00 */
[----:B---3--:R-:W-:-:S04]  /*01e0*/  IADD3 R18, P1, PT, R12, UR4, RZ ;  /* 0x000000040c127c10 */ /* 0x008fc8000ff3e0ff */
[----:B------:R-:W-:-:S05]  /*01f0*/  IADD3.X R19, PT, PT, R13, UR5, RZ, P1, !PT ;  /* 0x000000050d137c10 */ /* 0x000fca0008ffe4ff */
[----:B--2---:R0:W-:Y:S04]  /*0200*/  STG.E.64 desc[UR6][R18.64], R10 ;  /* 0x0000000a12007986 */ /* 0x0041e8000c101b06 */
[----:B------:R-:W2:Y:S04]  /*0210*/  LDG.E.64 R12, desc[UR6][R4.64] ;  /* 0x00000006040c7981 */ /* 0x000ea8000c1e1b00 */
[----:B------:R-:W3:Y:S01]  /*0220*/  LDG.E.64 R14, desc[UR6][R6.64] ;  /* 0x00000006060e7981 */ /* 0x000ee2000c1e1b00 */
[----:B--2---:R-:W-:-:S04]  /*0230*/  IADD3 R12, P1, PT, R12, UR4, RZ ;  /* 0x000000040c0c7c10 */ /* 0x004fc8000ff3e0ff */
[----:B------:R-:W-:-:S06]  /*0240*/  IADD3.X R13, PT, PT, R13, UR5, RZ, P1, !PT ;  /* 0x000000050d0d7c10 */ /* 0x000fcc0008ffe4ff */
[----:B------:R-:W2:Y:S01]  /*0250*/  LDG.E.64 R12, desc[UR6][R12.64+0x8] ;  /* 0x000008060c0c7981 */ /* 0x000ea2000c1e1b00 */
[----:B---3--:R-:W-:-:S04]  /*0260*/  IADD3 R20, P1, PT, R14, UR4, RZ ;  /* 0x000000040e147c10 */ /* 0x008fc8000ff3e0ff */
[----:B------:R-:W-:-:S05]  /*0270*/  IADD3.X R21, PT, PT, R15, UR5, RZ, P1, !PT ;  /* 0x000000050f157c10 */ /* 0x000fca0008ffe4ff */
[----:B--2---:R1:W-:Y:S04]  /*0280*/  STG.E.64 desc[UR6][R20.64+0x8], R12 ;  /* 0x0000080c14007986 */ /* 0x0043e8000c101b06 */
[----:B------:R-:W0:Y:S04]  /*0290*/  LDG.E.64 R14, desc[UR6][R4.64] ;  /* 0x00000006040e7981 */ /* 0x000e28000c1e1b00 */
[----:B------:R-:W2:Y:S01]  /*02a0*/  LDG.E.64 R16, desc[UR6][R6.64] ;  /* 0x0000000606107981 */ /* 0x000ea2000c1e1b00 */
[----:B0-----:R-:W-:-:S04]  /*02b0*/  IADD3 R10, P1, PT, R14, UR4, RZ ;  /* 0x000000040e0a7c10 */ /* 0x001fc8000ff3e0ff */
[----:B------:R-:W-:-:S06]  /*02c0*/  IADD3.X R11, PT, PT, R15, UR5, RZ, P1, !PT ;  /* 0x000000050f0b7c10 */ /* 0x000fcc0008ffe4ff */
[----:B------:R-:W3:Y:S01]  /*02d0*/  LDG.E.64 R10, desc[UR6][R10.64+0x10] ;  /* 0x000010060a0a7981 */ /* 0x000ee2000c1e1b00 */
[----:B--2---:R-:W-:-:S04]  /*02e0*/  IADD3 R18, P1, PT, R16, UR4, RZ ;  /* 0x0000000410127c10 */ /* 0x004fc8000ff3e0ff */
[----:B------:R-:W-:-:S05]  /*02f0*/  IADD3.X R19, PT, PT, R17, UR5, RZ, P1, !PT ;  /* 0x0000000511137c10 */ /* 0x000fca0008ffe4ff */
[----:B---3--:R0:W-:Y:S04]  /*0300*/  STG.E.64 desc[UR6][R18.64+0x10], R10 ;  /* 0x0000100a12007986 */ /* 0x0081e8000c101b06 */
[----:B------:R-:W1:Y:S04]  /*0310*/  LDG.E.64 R14, desc[UR6][R4.64] ;  /* 0x00000006040e7981 */ /* 0x000e68000c1e1b00 */
[----:B------:R-:W2:Y:S01]  /*0320*/  LDG.E.64 R16, desc[UR6][R6.64] ;  /* 0x0000000606107981 */ /* 0x000ea2000c1e1b00 */
[----:B-1----:R-:W-:-:S04]  /*0330*/  IADD3 R12, P1, PT, R14, UR4, RZ ;  /* 0x000000040e0c7c10 */ /* 0x002fc8000ff3e0ff */
[----:B------:R-:W-:-:S06]  /*0340*/  IADD3.X R13, PT, PT, R15, UR5, RZ, P1, !PT ;  /* 0x000000050f0d7c10 */ /* 0x000fcc0008ffe4ff */
[----:B------:R-:W3:Y:S01]  /*0350*/  LDG.E.64 R12, desc[UR6][R12.64+0x18] ;  /* 0x000018060c0c7981 */ /* 0x000ee2000c1e1b00 */
[----:B--2---:R-:W-:-:S04]  /*0360*/  IADD3 R20, P1, PT, R16, UR4, RZ ;  /* 0x0000000410147c10 */ /* 0x004fc8000ff3e0ff */
[----:B------:R-:W-:-:S05]  /*0370*/  IADD3.X R21, PT, PT, R17, UR5, RZ, P1, !PT ;  /* 0x0000000511157c10 */ /* 0x000fca0008ffe4ff */
[----:B---3--:R1:W-:Y:S04]  /*0380*/  STG.E.64 desc[UR6][R20.64+0x18], R12 ;  /* 0x0000180c14007986 */ /* 0x0083e8000c101b06 */
        /* <DEDUP_REMOVED lines=90> */
[----:B------:R-:W-:Y:S01]  /*0930*/  VIADD R8, R8, 0x10 ;  /* 0x0000001008087836 */ /* 0x000fe20000000000 */
[----:B-1----:R-:W-:-:S04]  /*0940*/  IADD3 R12, P1, PT, R14, UR4, RZ ;  /* 0x000000040e0c7c10 */ /* 0x002fc8000ff3e0ff */
[----:B------:R-:W-:-:S06]  /*0950*/  IADD3.X R13, PT, PT, R15, UR5, RZ, P1, !PT ;  /* 0x000000050f0d7c10 */ /* 0x000fcc0008ffe4ff */
[----:B------:R-:W3:Y:S01]  /*0960*/  LDG.E.64 R12, desc[UR6][R12.64+0x78] ;  /* 0x000078060c0c7981 */ /* 0x000ee2000c1e1b00 */
[----:B--2---:R-:W-:Y:S01]  /*0970*/  IADD3 R14, P1, PT, R16, UR4, RZ ;  /* 0x00000004100e7c10 */ /* 0x004fe2000ff3e0ff */
[----:B------:R-:W-:-:S03]  /*0980*/  UIADD3 UR4, UP0, UPT, UR4, 0x80, URZ ;  /* 0x0000008004047890 */ /* 0x000fc6000ff1e0ff */
[----:B------:R-:W-:Y:S01]  /*0990*/  IADD3.X R15, PT, PT, R17, UR5, RZ, P1, !PT ;  /* 0x00000005110f7c10 */ /* 0x000fe20008ffe4ff */
[----:B------:R-:W-:Y:S01]  /*09a0*/  UIADD3.X UR5, UPT, UPT, URZ, UR5, URZ, UP0, !UPT ;  /* 0x00000005ff057290 */ /* 0x000fe200087fe4ff */
[----:B------:R-:W-:-:S03]  /*09b0*/  ISETP.NE.AND P1, PT, R8, RZ, PT ;  /* 0x000000ff0800720c */ /* 0x000fc60003f25270 */
[----:B---3--:R0:W-:Y:S10]  /*09c0*/  STG.E.64 desc[UR6][R14.64+0x78], R12 ;  /* 0x0000780c0e007986 */ /* 0x0081f4000c101b06 */
[----:B------:R-:W-:Y:S05]  /*09d0*/  @P1 BRA `(.L_x_1) ;  /* 0xfffffff400ec1947 */ /* 0x000fea000383ffff */
.L_x_0:
[----:B------:R-:W-:Y:S05]  /*09e0*/  @!P0 EXIT ;  /* 0x000000000000894d */ /* 0x000fea0003800000 */
[----:B------:R-:W-:Y:S02]  /*09f0*/  ISETP.GE.U32.AND P0, PT, R0, 0x8, PT ;  /* 0x000000080000780c */ /* 0x000fe40003f06070 */
[----:B------:R-:W-:-:S04]  /*0a00*/  LOP3.LUT R16, R3, 0x7, RZ, 0xc0, !PT ;  /* 0x0000000703107812 */ /* 0x000fc800078ec0ff */
[----:B------:R-:W-:-:S07]  /*0a10*/  ISETP.NE.AND P1, PT, R16, RZ, PT ;  /* 0x000000ff1000720c */ /* 0x000fce0003f25270 */
[----:B------:R-:W-:Y:S06]  /*0a20*/  @!P0 BRA `(.L_x_2) ;  /* 0x0000000000c48947 */ /* 0x000fec0003800000 */
[----:B------:R-:W2:Y:S04]  /*0a30*/  LDG.E.64 R8, desc[UR6][R4.64] ;  /* 0x0000000604087981 */ /* 0x000ea8000c1e1b00 */
[----:B0-----:R-:W3:Y:S01]  /*0a40*/  LDG.E.64 R10, desc[UR6][R6.64] ;  /* 0x00000006060a7981 */ /* 0x001ee2000c1e1b00 */
[----:B--2---:R-:W-:-:S06]  /*0a50*/  IMAD.WIDE.U32 R8, R2, 0x8, R8 ;  /* 0x0000000802087825 */ /* 0x004fcc00078e0008 */
[----:B------:R-:W2:Y:S01]  /*0a60*/  LDG.E.64 R8, desc[UR6][R8.64] ;  /* 0x0000000608087981 */ /* 0x000ea2000c1e1b00 */
[----:B---3--:R-:W-:-:S05]  /*0a70*/  IMAD.WIDE.U32 R10, R2, 0x8, R10 ;  /* 0x00000008020a7825 */ /* 0x008fca00078e000a */
[----:B--2---:R0:W-:Y:S04]  /*0a80*/  STG.E.64 desc[UR6][R10.64], R8 ;  /* 0x000000080a007986 */ /* 0x0041e8000c101b06 */
[----:B------:R-:W2:Y:S04]  /*0a90*/  LDG.E.64 R12, desc[UR6][R4.64] ;  /* 0x00000006040c7981 */ /* 0x000ea8000c1e1b00 */
[----:B------:R-:W3:Y:S01]  /*0aa0*/  LDG.E.64 R14, desc[UR6][R6.64] ;  /* 0x00000006060e7981 */ /* 0x000ee2000c1e1b00 */
        /* <DEDUP_REMOVED lines=10> */
[----:B0-----:R-:W3:Y:S04]  /*0b50*/  LDG.E.64 R8, desc[UR6][R4.64] ;  /* 0x0000000604087981 */ /* 0x001ee8000c1e1b00 */
[----:B------:R-:W4:Y:S01]  /*0b60*/  LDG.E.64 R10, desc[UR6][R6.64] ;  /* 0x00000006060a7981 */ /* 0x000f22000c1e1b00 */
[----:B---3--:R-:W-:-:S06]  /*0b70*/  IMAD.WIDE.U32 R8, R2, 0x8, R8 ;  /* 0x0000000802087825 */ /* 0x008fcc00078e0008 */
[----:B------:R-:W3:Y:S01]  /*0b80*/  LDG.E.64 R8, desc[UR6][R8.64+0x18] ;  /* 0x0000180608087981 */ /* 0x000ee2000c1e1b00 */
[----:B----4-:R-:W-:-:S05]  /*0b90*/  IMAD.WIDE.U32 R10, R2, 0x8, R10 ;  /* 0x00000008020a7825 */ /* 0x010fca00078e000a */
[----:B---3--:R0:W-:Y:S04]  /*0ba0*/  STG.E.64 desc[UR6][R10.64+0x18], R8 ;  /* 0x000018080a007986 */ /* 0x0081e8000c101b06 */
[----:B-1----:R-:W3:Y:S04]  /*0bb0*/  LDG.E.64 R12, desc[UR6][R4.64] ;  /* 0x00000006040c7981 */ /* 0x002ee8000c1e1b00 */
[----:B------:R-:W4:Y:S01]  /*0bc0*/  LDG.E.64 R14, desc[UR6][R6.64] ;  /* 0x00000006060e7981 */ /* 0x000f22000c1e1b00 */
[----:B---3--:R-:W-:-:S06]  /*0bd0*/  IMAD.WIDE.U32 R12, R2, 0x8, R12 ;  /* 0x00000008020c7825 */ /* 0x008fcc00078e000c */
[----:B------:R-:W3:Y:S01]  /*0be0*/  LDG.E.64 R12, desc[UR6][R12.64+0x20] ;  /* 0x000020060c0c7981 */ /* 0x000ee2000c1e1b00 */
[----:B----4-:R-:W-:-:S05]  /*0bf0*/  IMAD.WIDE.U32 R14, R2, 0x8, R14 ;  /* 0x00000008020e7825 */ /* 0x010fca00078e000e */
[----:B---3--:R1:W-:Y:S04]  /*0c00*/  STG.E.64 desc[UR6][R14.64+0x20], R12 ;  /* 0x0000200c0e007986 */ /* 0x0083e8000c101b06 */
[----:B--2---:R-:W2:Y:S04]  /*0c10*/  LDG.E.64 R18, desc[UR6][R4.64] ;  /* 0x0000000604127981 */ /* 0x004ea8000c1e1b00 */
        /* <DEDUP_REMOVED lines=15> */
[----:B----4-:R-:W-:-:S04]  /*0d10*/  IMAD.WIDE.U32 R14, R2, 0x8, R14 ;  /* 0x00000008020e7825 */ /* 0x010fc800078e000e */
[----:B------:R-:W-:Y:S01]  /*0d20*/  VIADD R2, R2, 0x8 ;  /* 0x0000000802027836 */ /* 0x000fe20000000000 */
[----:B---3--:R2:W-:Y:S06]  /*0d30*/  STG.E.64 desc[UR6][R14.64+0x38], R12 ;  /* 0x0000380c0e007986 */ /* 0x0085ec000c101b06 */
.L_x_2:
[----:B------:R-:W-:Y:S05]  /*0d40*/  @!P1 EXIT ;  /* 0x000000000000994d */ /* 0x000fea0003800000 */
[----:B------:R-:W-:Y:S02]  /*0d50*/  ISETP.GE.U32.AND P0, PT, R16, 0x4, PT ;  /* 0x000000041000780c */ /* 0x000fe40003f06070 */
[----:B------:R-:W-:-:S04]  /*0d60*/  LOP3.LUT R3, R3, 0x3, RZ, 0xc0, !PT ;  /* 0x0000000303037812 */ /* 0x000fc800078ec0ff */
[----:B------:R-:W-:-:S07]  /*0d70*/  ISETP.NE.AND P1, PT, R3, RZ, PT ;  /* 0x000000ff0300720c */ /* 0x000fce0003f25270 */
[----:B------:R-:W-:Y:S06]  /*0d80*/  @!P0 BRA `(.L_x_3) ;  /* 0x0000000000648947 */ /* 0x000fec0003800000 */
[----:B--2---:R-:W2:Y:S04]  /*0d90*/  LDG.E.64 R8, desc[UR6][R4.64] ;  /* 0x0000000604087981 */ /* 0x004ea8000c1e1b00 */
        /* <DEDUP_REMOVED lines=17> */
[----:B0-----:R-:W2:Y:S04]  /*0eb0*/  LDG.E.64 R8, desc[UR6][R4.64] ;  /* 0x0000000604087981 */ /* 0x001ea8000c1e1b00 */
[----:B------:R-:W3:Y:S01]  /*0ec0*/  LDG.E.64 R10, desc[UR6][R6.64] ;  /* 0x00000006060a7981 */ /* 0x000ee2000c1e1b00 */
[----:B--2---:R-:W-:-:S06]  /*0ed0*/  IMAD.WIDE.U32 R8, R2, 0x8, R8 ;  /* 0x0000000802087825 */ /* 0x004fcc00078e0008 */
[----:B------:R-:W2:Y:S01]  /*0ee0*/  LDG.E.64 R8, desc[UR6][R8.64+0x18] ;  /* 0x0000180608087981 */ /* 0x000ea2000c1e1b00 */
[----:B---3--:R-:W-:-:S04]  /*0ef0*/  IMAD.WIDE.U32 R10, R2, 0x8, R10 ;  /* 0x00000008020a7825 */ /* 0x008fc800078e000a */
[----:B------:R-:W-:Y:S01]  /*0f00*/  VIADD R2, R2, 0x4 ;  /* 0x0000000402027836 */ /* 0x000fe20000000000 */
[----:B--2---:R1:W-:Y:S06]  /*0f10*/  STG.E.64 desc[UR6][R10.64+0x18], R8 ;  /* 0x000018080a007986 */ /* 0x0043ec000c101b06 */
.L_x_3:
[----:B------:R-:W-:Y:S05]  /*0f20*/  @!P1 EXIT ;  /* 0x000000000000994d */ /* 0x000fea0003800000 */
[----:B-12---:R-:W-:-:S04]  /*0f30*/  IMAD.WIDE.U32 R8, R2, 0x8, RZ ;  /* 0x0000000802087825 */ /* 0x006fc800078e00ff */
[----:B------:R-:W-:Y:S02]  /*0f40*/  IMAD.MOV R0, RZ, RZ, -R3 ;  /* 0x000000ffff007224 */ /* 0x000fe400078e0a03 */
[----:B0-----:R-:W-:Y:S02]  /*0f50*/  IMAD.MOV.U32 R11, RZ, RZ, R8 ;  /* 0x000000ffff0b7224 */ /* 0x001fe400078e0008 */
[----:B------:R-:W-:-:S07]  /*0f60*/  IMAD.MOV.U32 R13, RZ, RZ, R9 ;  /* 0x000000ffff0d7224 */ /* 0x000fce00078e0009 */
.L_x_4:
[----:B0-----:R-:W2:Y:S04]  /*0f70*/  LDG.E.64 R2, desc[UR6][R4.64] ;  /* 0x0000000604027981 */ /* 0x001ea8000c1e1b00 */
[----:B------:R-:W3:Y:S01]  /*0f80*/  LDG.E.64 R8, desc[UR6][R6.64] ;  /* 0x0000000606087981 */ /* 0x000ee2000c1e1b00 */
[----:B------:R-:W-:Y:S01]  /*0f90*/  VIADD R0, R0, 0x1 ;  /* 0x0000000100007836 */ /* 0x000fe20000000000 */
[----:B--2---:R-:W-:-:S05]  /*0fa0*/  IADD3 R2, P0, PT, R2, R11, RZ ;  /* 0x0000000b02027210 */ /* 0x004fca0007f1e0ff */
[----:B------:R-:W-:-:S06]  /*0fb0*/  IMAD.X R3, R3, 0x1, R13, P0 ;  /* 0x0000000103037824 */ /* 0x000fcc00000e060d */
[----:B------:R-:W2:Y:S01]  /*0fc0*/  LDG.E.64 R2, desc[UR6][R2.64] ;  /* 0x0000000602027981 */ /* 0x000ea2000c1e1b00 */
[----:B---3--:R-:W-:Y:S02]  /*0fd0*/  IADD3 R8, P0, PT, R8, R11, RZ ;  /* 0x0000000b08087210 */ /* 0x008fe40007f1e0ff */
[----:B------:R-:W-:-:S03]  /*0fe0*/  IADD3 R11, P1, PT, R11, 0x8, RZ ;  /* 0x000000080b0b7810 */ /* 0x000fc60007f3e0ff */
[--C-:B------:R-:W-:Y:S01]  /*0ff0*/  IMAD.X R9, R9, 0x1, R13.reuse, P0 ;  /* 0x0000000109097824 */ /* 0x100fe200000e060d */
[----:B------:R-:W-:Y:S01]  /*1000*/  ISETP.NE.AND P0, PT, R0, RZ, PT ;  /* 0x000000ff0000720c */ /* 0x000fe20003f05270 */
[----:B------:R-:W-:-:S03]  /*1010*/  IMAD.X R13, RZ, RZ, R13, P1 ;  /* 0x000000ffff0d7224 */ /* 0x000fc600008e060d */
[----:B--2---:R0:W-:Y:S09]  /*1020*/  STG.E.64 desc[UR6][R8.64], R2 ;  /* 0x0000000208007986 */ /* 0x0041f2000c101b06 */
[----:B------:R-:W-:Y:S05]  /*1030*/  @P0 BRA `(.L_x_4) ;  /* 0xfffffffc00cc0947 */ /* 0x000fea000383ffff */
[----:B------:R-:W-:Y:S05]  /*1040*/  EXIT ;  /* 0x000000000000794d */ /* 0x000fea0003800000 */
.L_x_5:
[----:B------:R-:W-:-:S00]  /*1050*/  BRA `(.L_x_5) ;  /* 0xfffffffc00fc7947 */ /* 0x000fc0000383ffff */
[----:B------:R-:W-:-:S00]  /*1060*/  NOP ;  /* 0x0000000000007918 */ /* 0x000fc00000000000 */
        /* <DEDUP_REMOVED lines=9> */
.L_x_17:


//--------------------- .text._Z9copymat_xiiPPPdS1_ --------------------------
	.section	.text._Z9copymat_xiiPPPdS1_,"ax",@progbits
	.align	128
        .global         _Z9copymat_xiiPPPdS1_
        .type           _Z9copymat_xiiPPPdS1_,@function
        .size           _Z9copymat_xiiPPPdS1_,(.L_x_18 - _Z9copymat_xiiPPPdS1_)
        .other          _Z9copymat_xiiPPPdS1_,@"STO_CUDA_ENTRY STV_DEFAULT"
_Z9copymat_xiiPPPdS1_:
.text._Z9copymat_xiiPPPdS1_:
        /* <DEDUP_REMOVED lines=12> */
[C---:B------:R-:W-:Y:S02]  /*00c0*/  ISETP.GE.U32.AND P1, PT, R2.reuse, 0x8, PT ;  /* 0x000000080200780c */ /* 0x040fe40003f26070 */
[----:B------:R-:W-:Y:S01]  /*00d0*/  LOP3.LUT R12, R2, 0x7, RZ, 0xc0, !PT ;  /* 0x00000007020c7812 */ /* 0x000fe200078ec0ff */
[----:B------:R-:W-:-:S03]  /*00e0*/  HFMA2 R3, -RZ, RZ, 0, 0 ;  /* 0x00000000ff037431 */ /* 0x000fc600000001ff */
[----:B------:R-:W-:Y:S01]  /*00f0*/  ISETP.NE.AND P0, PT, R12, RZ, PT ;  /* 0x000000ff0c00720c */ /* 0x000fe20003f05270 */
[----:B0-----:R-:W5:Y:S04]  /*0100*/  LDG.E.64 R4, desc[UR4][R4.64] ;  /* 0x0000000404047981 */ /* 0x001f68000c1e1b00 */
[----:B-1----:R-:W5:Y:S02]  /*0110*/  LDG.E.64 R6, desc[UR4][R6.64] ;  /* 0x0000000406067981 */ /* 0x002f64000c1e1b00 */
[----:B------:R-:W-:Y:S06]  /*0120*/  @!P1 BRA `(.L_x_6) ;  /* 0x0000000000f49947 */ /* 0x000fec0003800000 */
[----:B-----5:R-:W-:Y:S02]  /*0130*/  IADD3 R10, P1, PT, R4, 0x20, RZ ;  /* 0x00000020040a7810 */ /* 0x020fe40007f3e0ff */
[----:B------:R-:W-:Y:S02]  /*0140*/  IADD3 R8, P2, PT, R6, 0x20, RZ ;  /* 0x0000002006087810 */ /* 0x000fe40007f5e0ff */
[----:B------:R-:W-:Y:S02]  /*0150*/  LOP3.LUT R3, R2, 0x7ffffff8, RZ, 0xc0, !PT ;  /* 0x7ffffff802037812 */ /* 0x000fe400078ec0ff */
[----:B------:R-:W-:Y:S02]  /*0160*/  IADD3.X R11, PT, PT, RZ, R5, RZ, P1, !PT ;  /* 0x00000005ff0b7210 */ /* 0x000fe40000ffe4ff */
[----:B------:R-:W-:Y:S02]  /*0170*/  IADD3.X R9, PT, PT, RZ, R7, RZ, P2, !PT ;  /* 0x00000007ff097210 */ /* 0x000fe400017fe4ff */
[----:B------:R-:W-:-:S07]  /*0180*/  IADD3 R13, PT, PT, -R3, RZ, RZ ;  /* 0x000000ff030d7210 */ /* 0x000fce0007ffe1ff */
.L_x_7:
[----:B--2---:R-:W2:Y:S04]  /*0190*/  LDG.E.64 R14, desc[UR4][R10.64+-0x20] ;  /* 0xffffe0040a0e7981 */ /* 0x004ea8000c1e1b00 */
[----:B------:R-:W3:Y:S01]  /*01a0*/  LDG.E.64 R16, desc[UR4][R8.64+-0x20] ;  /* 0xffffe00408107981 */ /* 0x000ee2000c1e1b00 */
[----:B--2---:R-:W-:-:S06]  /*01b0*/  IMAD.WIDE R14, R0, 0x8, R14 ;  /* 0x00000008000e7825 */ /* 0x004fcc00078e020e */
[----:B------:R-:W2:Y:S01]  /*01c0*/  LDG.E.64 R14, desc[UR4][R14.64] ;  /* 0x000000040e0e7981 */ /* 0x000ea2000c1e1b00 */
[----:B---3--:R-:W-:-:S05]  /*01d0*/  IMAD.WIDE R16, R0, 0x8, R16 ;  /* 0x0000000800107825 */ /* 0x008fca00078e0210 */
[----:B--2---:R0:W-:Y:S04]  /*01e0*/  STG.E.64 desc[UR4][R16.64], R14 ;  /* 0x0000000e10007986 */ /* 0x0041e8000c101b04 */
[----:B------:R-:W2:Y:S04]  /*01f0*/  LDG.E.64 R18, desc[UR4][R10.64+-0x18] ;  /* 0xffffe8040a127981 */ /* 0x000ea8000c1e1b00 */
        /* <DEDUP_REMOVED lines=11> */
[----:B0-----:R-:W3:Y:S04]  /*02b0*/  LDG.E.64 R14, desc[UR4][R10.64+-0x8] ;  /* 0xfffff8040a0e7981 */ /* 0x001ee8000c1e1b00 */
[----:B------:R-:W4:Y:S01]  /*02c0*/  LDG.E.64 R16, desc[UR4][R8.64+-0x8] ;  /* 0xfffff80408107981 */ /* 0x000f22000c1e1b00 */
[----:B---3--:R-:W-:-:S06]  /*02d0*/  IMAD.WIDE R14, R0, 0x8, R14 ;  /* 0x00000008000e7825 */ /* 0x008fcc00078e020e */
[----:B------:R-:W3:Y:S01]  /*02e0*/  LDG.E.64 R14, desc[UR4][R14.64] ;  /* 0x000000040e0e7981 */ /* 0x000ee2000c1e1b00 */
[----:B----4-:R-:W-:-:S05]  /*02f0*/  IMAD.WIDE R16, R0, 0x8, R16 ;  /* 0x0000000800107825 */ /* 0x010fca00078e0210 */
[----:B---3--:R0:W-:Y:S04]  /*0300*/  STG.E.64 desc[UR4][R16.64], R14 ;  /* 0x0000000e10007986 */ /* 0x0081e8000c101b04 */
[----:B-1----:R-:W3:Y:S04]  /*0310*/  LDG.E.64 R18, desc[UR4][R10.64] ;  /* 0x000000040a127981 */ /* 0x002ee8000c1e1b00 */
[----:B------:R-:W4:Y:S01]  /*0320*/  LDG.E.64 R20, desc[UR4][R8.64] ;  /* 0x0000000408147981 */ /* 0x000f22000c1e1b00 */
[----:B---3--:R-:W-:-:S06]  /*0330*/  IMAD.WIDE R18, R0, 0x8, R18 ;  /* 0x0000000800127825 */ /* 0x008fcc00078e0212 */
[----:B------:R-:W3:Y:S01]  /*0340*/  LDG.E.64 R18, desc[UR4][R18.64] ;  /* 0x0000000412127981 */ /* 0x000ee2000c1e1b00 */
[----:B----4-:R-:W-:-:S05]  /*0350*/  IMAD.WIDE R20, R0, 0x8, R20 ;  /* 0x0000000800147825 */ /* 0x010fca00078e0214 */
[----:B---3--:R1:W-:Y:S04]  /*0360*/  STG.E.64 desc[UR4][R20.64], R18 ;  /* 0x0000001214007986 */ /* 0x0083e8000c101b04 */
[----:B--2---:R-:W2:Y:S04]  /*0370*/  LDG.E.64 R22, desc[UR4][R10.64+0x8] ;  /* 0x000008040a167981 */ /* 0x004ea8000c1e1b00 */
        /* <DEDUP_REMOVED lines=13> */
[----:B------:R-:W-:Y:S01]  /*0450*/  IADD3 R13, PT, PT, R13, 0x8, RZ ;  /* 0x000000080d0d7810 */ /* 0x000fe20007ffe0ff */
[----:B---3--:R-:W-:-:S06]  /*0460*/  IMAD.WIDE R18, R0, 0x8, R18 ;  /* 0x0000000800127825 */ /* 0x008fcc00078e0212 */
[----:B------:R-:W3:Y:S01]  /*0470*/  LDG.E.64 R18, desc[UR4][R18.64] ;  /* 0x0000000412127981 */ /* 0x000ee2000c1e1b00 */
[----:B------:R-:W-:Y:S01]  /*0480*/  ISETP.NE.AND P1, PT, R13, RZ, PT ;  /* 0x000000ff0d00720c */ /* 0x000fe20003f25270 */
[----:B----4-:R-:W-:Y:S01]  /*0490*/  IMAD.WIDE R20, R0, 0x8, R20 ;  /* 0x0000000800147825 */ /* 0x010fe200078e0214 */
[----:B------:R-:W-:Y:S02]  /*04a0*/  IADD3 R10, P2, PT, R10, 0x40, RZ ;  /* 0x000000400a0a7810 */ /* 0x000fe40007f5e0ff */
[----:B------:R-:W-:Y:S02]  /*04b0*/  IADD3 R8, P3, PT, R8, 0x40, RZ ;  /* 0x0000004008087810 */ /* 0x000fe40007f7e0ff */
[----:B------:R-:W-:Y:S02]  /*04c0*/  IADD3.X R11, PT, PT, RZ, R11, RZ, P2, !PT ;  /* 0x0000000bff0b7210 */ /* 0x000fe400017fe4ff */
[----:B------:R-:W-:Y:S01]  /*04d0*/  IADD3.X R9, PT, PT, RZ, R9, RZ, P3, !PT ;  /* 0x00000009ff097210 */ /* 0x000fe20001ffe4ff */
[----:B---3--:R2:W-:Y:S04]  /*04e0*/  STG.E.64 desc[UR4][R20.64], R18 ;  /* 0x0000001214007986 */ /* 0x0085e8000c101b04 */
[----:B------:R-:W-:Y:S05]  /*04f0*/  @P1 BRA `(.L_x_7) ;  /* 0xfffffffc00241947 */ /* 0x000fea000383ffff */
.L_x_6:
[----:B------:R-:W-:Y:S05]  /*0500*/  @!P0 EXIT ;  /* 0x000000000000894d */ /* 0x000fea0003800000 */
[----:B------:R-:W-:Y:S02]  /*0510*/  ISETP.GE.U32.AND P0, PT, R12, 0x4, PT ;  /* 0x000000040c00780c */ /* 0x000fe40003f06070 */
[----:B--2---:R-:W-:-:S04]  /*0520*/  LOP3.LUT R18, R2, 0x3, RZ, 0xc0, !PT ;  /* 0x0000000302127812 */ /* 0x004fc800078ec0ff */
[----:B------:R-:W-:-:S07]  /*0530*/  ISETP.NE.AND P1, PT, R18, RZ, PT ;  /* 0x000000ff1200720c */ /* 0x000fce0003f25270 */
[----:B------:R-:W-:Y:S06]  /*0540*/  @!P0 BRA `(.L_x_8) ;  /* 0x00000000006c8947 */ /* 0x000fec0003800000 */
[----:B-----5:R-:W-:-:S05]  /*0550*/  IMAD.WIDE.U32 R10, R3, 0x8, R4 ;  /* 0x00000008030a7825 */ /* 0x020fca00078e0004 */
[----:B------:R-:W2:Y:S01]  /*0560*/  LDG.E.64 R12, desc[UR4][R10.64] ;  /* 0x000000040a0c7981 */ /* 0x000ea2000c1e1b00 */
[----:B------:R-:W-:-:S05]  /*0570*/  IMAD.WIDE.U32 R8, R3, 0x8, R6 ;  /* 0x0000000803087825 */ /* 0x000fca00078e0006 */
        /* <DEDUP_REMOVED lines=17> */
[----:B0-----:R-:W2:Y:S04]  /*0690*/  LDG.E.64 R12, desc[UR4][R10.64+0x18] ;  /* 0x000018040a0c7981 */ /* 0x001ea8000c1e1b00 */
[----:B------:R-:W3:Y:S01]  /*06a0*/  LDG.E.64 R14, desc[UR4][R8.64+0x18] ;  /* 0x00001804080e7981 */ /* 0x000ee2000c1e1b00 */
[----:B--2---:R-:W-:-:S06]  /*06b0*/  IMAD.WIDE R12, R0, 0x8, R12 ;  /* 0x00000008000c7825 */ /* 0x004fcc00078e020c */
[----:B------:R-:W2:Y:S01]  /*06c0*/  LDG.E.64 R12, desc[UR4][R12.64] ;  /* 0x000000040c0c7981 */ /* 0x000ea2000c1e1b00 */
[----:B---3--:R-:W-:Y:S01]  /*06d0*/  IMAD.WIDE R14, R0, 0x8, R14 ;  /* 0x00000008000e7825 */ /* 0x008fe200078e020e */
[----:B------:R-:W-:-:S04]  /*06e0*/  IADD3 R3, PT, PT, R3, 0x4, RZ ;  /* 0x0000000403037810 */ /* 0x000fc80007ffe0ff */
[----:B--2---:R1:W-:Y:S03]  /*06f0*/  STG.E.64 desc[UR4][R14.64], R12 ;  /* 0x0000000c0e007986 */ /* 0x0043e6000c101b04 */
.L_x_8:
[----:B------:R-:W-:Y:S05]  /*0700*/  @!P1 EXIT ;  /* 0x000000000000994d */ /* 0x000fea0003800000 */
[----:B------:R-:W-:Y:S02]  /*0710*/  ISETP.NE.AND P0, PT, R18, 0x1, PT ;  /* 0x000000011200780c */ /* 0x000fe40003f05270 */
[----:B------:R-:W-:-:S04]  /*0720*/  LOP3.LUT R2, R2, 0x1, RZ, 0xc0, !PT ;  /* 0x0000000102027812 */ /* 0x000fc800078ec0ff */
[----:B------:R-:W-:-:S07]  /*0730*/  ISETP.NE.U32.AND P1, PT, R2, 0x1, PT ;  /* 0x000000010200780c */ /* 0x000fce0003f25070 */
[----:B------:R-:W-:Y:S06]  /*0740*/  @!P0 BRA `(.L_x_9) ;  /* 0x00000000003c8947 */ /* 0x000fec0003800000 */
[----:B-1---5:R-:W-:-:S05]  /*0750*/  IMAD.WIDE.U32 R16, R3, 0x8, R4 ;  /* 0x0000000803107825 */ /* 0x022fca00078e0004 */
        /* <DEDUP_REMOVED lines=11> */
[----:B---3--:R-:W-:Y:S01]  /*0810*/  IMAD.WIDE R14, R0, 0x8, R14 ;  /* 0x00000008000e7825 */ /* 0x008fe200078e020e */
[----:B------:R-:W-:-:S04]  /*0820*/  IADD3 R3, PT, PT, R3, 0x2, RZ ;  /* 0x0000000203037810 */ /* 0x000fc80007ffe0ff */
[----:B--2---:R0:W-:Y:S03]  /*0830*/  STG.E.64 desc[UR4][R14.64], R12 ;  /* 0x0000000c0e007986 */ /* 0x0041e6000c101b04 */
.L_x_9:
[----:B------:R-:W-:Y:S05]  /*0840*/  @P1 EXIT ;  /* 0x000000000000194d */ /* 0x000fea0003800000 */
[----:B-----5:R-:W-:-:S06]  /*0850*/  IMAD.WIDE.U32 R4, R3, 0x8, R4 ;  /* 0x0000000803047825 */ /* 0x020fcc00078e0004 */
[----:B------:R-:W2:Y:S01]  /*0860*/  LDG.E.64 R4, desc[UR4][R4.64] ;  /* 0x0000000404047981 */ /* 0x000ea2000c1e1b00 */
[----:B------:R-:W-:-:S06]  /*0870*/  IMAD.WIDE.U32 R6, R3, 0x8, R6 ;  /* 0x0000000803067825 */ /* 0x000fcc00078e0006 */
[----:B------:R-:W0:Y:S01]  /*0880*/  LDG.E.64 R6, desc[UR4][R6.64] ;  /* 0x0000000406067981 */ /* 0x000e22000c1e1b00 */
[----:B--2---:R-:W-:-:S06]  /*0890*/  IMAD.WIDE R2, R0, 0x8, R4 ;  /* 0x0000000800027825 */ /* 0x004fcc00078e0204 */
[----:B------:R-:W2:Y:S01]  /*08a0*/  LDG.E.64 R2, desc[UR4][R2.64] ;  /* 0x0000000402027981 */ /* 0x000ea2000c1e1b00 */
[----:B0-----:R-:W-:-:S05]  /*08b0*/  IMAD.WIDE R8, R0, 0x8, R6 ;  /* 0x0000000800087825 */ /* 0x001fca00078e0206 */
[----:B--2---:R-:W-:Y:S01]  /*08c0*/  STG.E.64 desc[UR4][R8.64], R2 ;  /* 0x0000000208007986 */ /* 0x004fe2000c101b04 */
[----:B------:R-:W-:Y:S05]  /*08d0*/  EXIT ;  /* 0x000000000000794d */ /* 0x000fea0003800000 */
.L_x_10:
        /* <DEDUP_REMOVED lines=10> */
.L_x_18:


//--------------------- .text._Z19setup_arrays2d_cudaiiPdPS_PS0_ --------------------------
	.section	.text._Z19setup_arrays2d_cudaiiPdPS_PS0_,"ax",@progbits
	.align	128
        .global         _Z19setup_arrays2d_cudaiiPdPS_PS0_
        .type           _Z19setup_arrays2d_cudaiiPdPS_PS0_,@function
        .size           _Z19setup_arrays2d_cudaiiPdPS_PS0_,(.L_x_19 - _Z19setup_arrays2d_cudaiiPdPS_PS0_)
        .other          _Z19setup_arrays2d_cudaiiPdPS_PS0_,@"STO_CUDA_ENTRY STV_DEFAULT"
_Z19setup_arrays2d_cudaiiPdPS_PS0_:
.text._Z19setup_arrays2d_cudaiiPdPS_PS0_:
[----:B------:R-:W-:Y:S01]  /*0000*/  LDC R1, c[0x0][0x37c] ;  /* 0x0000df00ff017b82 */ /* 0x000fe20000000800 */
[----:B------:R-:W0:Y:S01]  /*0010*/  LDCU UR6, c[0x0][0x380] ;  /* 0x00007000ff0677ac */ /* 0x000e220008000800 */
[----:B------:R-:W1:Y:S01]  /*0020*/  LDCU.64 UR10, c[0x0][0x358] ;  /* 0x00006b00ff0a77ac */ /* 0x000e620008000a00 */
[----:B0-----:R-:W-:-:S09]  /*0030*/  UISETP.GE.AND UP0, UPT, UR6, 0x1, UPT ;  /* 0x000000010600788c */ /* 0x001fd2000bf06270 */
[----:B-1----:R-:W-:Y:S05]  /*0040*/  BRA.U !UP0, `(.L_x_11) ;  /* 0x0000000508487547 */ /* 0x002fea000b800000 */
[----:B------:R-:W-:Y:S01]  /*0050*/  UISETP.GE.U32.AND UP1, UPT, UR6, 0x8, UPT ;  /* 0x000000080600788c */ /* 0x000fe2000bf26070 */
[----:B------:R-:W-:Y:S01]  /*0060*/  HFMA2 R0, -RZ, RZ, 0, 0 ;  /* 0x00000000ff007431 */ /* 0x000fe200000001ff */
[----:B------:R-:W-:-:S04]  /*0070*/  ULOP3.LUT UR7, UR6, 0x7, URZ, 0xc0, !UPT ;  /* 0x0000000706077892 */ /* 0x000fc8000f8ec0ff */
[----:B------:R-:W-:-:S03]  /*0080*/  UISETP.NE.AND UP0, UPT, UR7, URZ, UPT ;  /* 0x000000ff0700728c */ /* 0x000fc6000bf05270 */
[----:B------:R-:W-:Y:S08]  /*0090*/  BRA.U !UP1, `(.L_x_12) ;  /* 0x00000001098c7547 */ /* 0x000ff0000b800000 */
[----:B------:R-:W0:Y:S01]  /*00a0*/  LDCU.64 UR4, c[0x0][0x390] ;  /* 0x00007200ff0477ac */ /* 0x000e220008000a00 */
[----:B------:R-:W1:Y:S01]  /*00b0*/  LDC R27, c[0x0][0x384] ;  /* 0x0000e100ff1b7b82 */ /* 0x000e620000000800 */
[----:B------:R-:W-:Y:S01]  /*00c0*/  MOV R23, RZ ;  /* 0x000000ff00177202 */ /* 0x000fe20000000f00 */
[----:B------:R-:W-:-:S04]  /*00d0*/  ULOP3.LUT UR8, UR6, 0x7ffffff8, URZ, 0xc0, !UPT ;  /* 0x7ffffff806087892 */ /* 0x000fc8000f8ec0ff */
[----:B------:R-:W-:Y:S02]  /*00e0*/  UIADD3 UR9, UPT, UPT, -UR8, URZ, URZ ;  /* 0x000000ff08097290 */ /* 0x000fe4000fffe1ff */
[----:B------:R-:W2:Y:S01]  /*00f0*/  LDC.64 R2, c[0x0][0x388] ;  /* 0x0000e200ff027b82 */ /* 0x000ea20000000a00 */
[----:B------:R-:W-:Y:S01]  /*0100*/  MOV R0, UR8 ;  /* 0x0000000800007c02 */ /* 0x000fe20008000f00 */
[----:B0-----:R-:W-:-:S04]  /*0110*/  UIADD3 UR4, UP1, UPT, UR4, 0x20, URZ ;  /* 0x0000002004047890 */ /* 0x001fc8000ff3e0ff */
[----:B------:R-:W-:Y:S02]  /*0120*/  UIADD3.X UR5, UPT, UPT, URZ, UR5, URZ, UP1, !UPT ;  /* 0x00000005ff057290 */ /* 0x000fe40008ffe4ff */
[----:B------:R-:W-:-:S04]  /*0130*/  MOV R22, UR4 ;  /* 0x0000000400167c02 */ /* 0x000fc80008000f00 */
[----:B------:R-:W-:-:S07]  /*0140*/  MOV R25, UR5 ;  /* 0x0000000500197c02 */ /* 0x000fce0008000f00 */
.L_x_13:
[----:B0-2---:R-:W-:Y:S01]  /*0150*/  IMAD.WIDE R12, R23, 0x8, R2 ;  /* 0x00000008170c7825 */ /* 0x005fe200078e0202 */
[----:B------:R-:W-:Y:S01]  /*0160*/  MOV R20, R22 ;  /* 0x0000001600147202 */ /* 0x000fe20000000f00 */
[----:B------:R-:W-:Y:S01]  /*0170*/  UIADD3 UR9, UPT, UPT, UR9, 0x8, URZ ;  /* 0x0000000809097890 */ /* 0x000fe2000fffe0ff */
[----:B------:R-:W-:Y:S02]  /*0180*/  MOV R21, R25 ;  /* 0x0000001900157202 */ /* 0x000fe40000000f00 */
[----:B------:R-:W-:Y:S01]  /*0190*/  IADD3 R22, P0, PT, R20, 0x40, RZ ;  /* 0x0000004014167810 */ /* 0x000fe20007f1e0ff */
[C---:B-1----:R-:W-:Y:S01]  /*01a0*/  IMAD.WIDE R14, R27.reuse, 0x8, R12 ;  /* 0x000000081b0e7825 */ /* 0x042fe200078e020c */
[----:B------:R-:W-:Y:S01]  /*01b0*/  UISETP.NE.AND UP1, UPT, UR9, URZ, UPT ;  /* 0x000000ff0900728c */ /* 0x000fe2000bf25270 */
[----:B------:R0:W-:Y:S01]  /*01c0*/  STG.E.64 desc[UR10][R20.64+-0x20], R12 ;  /* 0xffffe00c14007986 */ /* 0x0001e2000c101b0a */
[----:B------:R-:W-:Y:S02]  /*01d0*/  IADD3.X R25, PT, PT, RZ, R21, RZ, P0, !PT ;  /* 0x00000015ff197210 */ /* 0x000fe400007fe4ff */
[C---:B------:R-:W-:Y:S01]  /*01e0*/  LEA R23, R27.reuse, R23, 0x3 ;  /* 0x000000171b177211 */ /* 0x040fe200078e18ff */
[C---:B------:R-:W-:Y:S01]  /*01f0*/  IMAD.WIDE R16, R27.reuse, 0x8, R14 ;  /* 0x000000081b107825 */ /* 0x040fe200078e020e */
[----:B------:R0:W-:Y:S04]  /*0200*/  STG.E.64 desc[UR10][R20.64+-0x18], R14 ;  /* 0xffffe80e14007986 */ /* 0x0001e8000c101b0a */
[----:B------:R0:W-:Y:S01]  /*0210*/  STG.E.64 desc[UR10][R20.64+-0x10], R16 ;  /* 0xfffff01014007986 */ /* 0x0001e2000c101b0a */
[----:B------:R-:W-:-:S05]  /*0220*/  IMAD.WIDE R4, R27, 0x8, R16 ;  /* 0x000000081b047825 */ /* 0x000fca00078e0210 */
        /* <DEDUP_REMOVED lines=9> */
[----:B------:R-:W-:Y:S05]  /*02c0*/  BRA.U UP1, `(.L_x_13) ;  /* 0xfffffffd01a07547 */ /* 0x000fea000b83ffff */
.L_x_12:
[----:B------:R-:W-:Y:S05]  /*02d0*/  BRA.U !UP0, `(.L_x_11) ;  /* 0x0000000108a47547 */ /* 0x000fea000b800000 */
[----:B------:R-:W-:Y:S02]  /*02e0*/  UISETP.GE.U32.AND UP0, UPT, UR7, 0x4, UPT ;  /* 0x000000040700788c */ /* 0x000fe4000bf06070 */
[----:B------:R-:W-:-:S04]  /*02f0*/  ULOP3.LUT UR5, UR6, 0x3, URZ, 0xc0, !UPT ;  /* 0x0000000306057892 */ /* 0x000fc8000f8ec0ff */
[----:B------:R-:W-:-:S03]  /*0300*/  UISETP.NE.AND UP1, UPT, UR5, URZ, UPT ;  /* 0x000000ff0500728c */ /* 0x000fc6000bf25270 */
[----:B------:R-:W-:Y:S08]  /*0310*/  BRA.U !UP0, `(.L_x_14) ;  /* 0x0000000108387547 */ /* 0x000ff0000b800000 */
[----:B0-----:R-:W0:Y:S08]  /*0320*/  LDC R11, c[0x0][0x384] ;  /* 0x0000e100ff0b7b82 */ /* 0x001e300000000800 */
[----:B------:R-:W1:Y:S08]  /*0330*/  LDC.64 R2, c[0x0][0x388] ;  /* 0x0000e200ff027b82 */ /* 0x000e700000000a00 */
[----:B------:R-:W2:Y:S01]  /*0340*/  LDC.64 R4, c[0x0][0x390] ;  /* 0x0000e400ff047b82 */ /* 0x000ea20000000a00 */
[----:B0-----:R-:W-:-:S04]  /*0350*/  IMAD R7, R0, R11, RZ ;  /* 0x0000000b00077224 */ /* 0x001fc800078e02ff */
[----:B-1----:R-:W-:-:S04]  /*0360*/  IMAD.WIDE R2, R7, 0x8, R2 ;  /* 0x0000000807027825 */ /* 0x002fc800078e0202 */
[----:B------:R-:W-:-:S04]  /*0370*/  IMAD.WIDE R6, R11, 0x8, R2 ;  /* 0x000000080b067825 */ /* 0x000fc800078e0202 */
[C---:B--2---:R-:W-:Y:S01]  /*0380*/  IMAD.WIDE.U32 R4, R0.reuse, 0x8, R4 ;  /* 0x0000000800047825 */ /* 0x044fe200078e0004 */
[----:B------:R-:W-:-:S03]  /*0390*/  IADD3 R0, PT, PT, R0, 0x4, RZ ;  /* 0x0000000400007810 */ /* 0x000fc60007ffe0ff */
[C---:B------:R-:W-:Y:S01]  /*03a0*/  IMAD.WIDE R8, R11.reuse, 0x8, R6 ;  /* 0x000000080b087825 */ /* 0x040fe200078e0206 */
[----:B------:R1:W-:Y:S04]  /*03b0*/  STG.E.64 desc[UR10][R4.64], R2 ;  /* 0x0000000204007986 */ /* 0x0003e8000c101b0a */
[----:B------:R1:W-:Y:S01]  /*03c0*/  STG.E.64 desc[UR10][R4.64+0x8], R6 ;  /* 0x0000080604007986 */ /* 0x0003e2000c101b0a */
[----:B------:R-:W-:-:S03]  /*03d0*/  IMAD.WIDE R10, R11, 0x8, R8 ;  /* 0x000000080b0a7825 */ /* 0x000fc600078e0208 */
[----:B------:R1:W-:Y:S04]  /*03e0*/  STG.E.64 desc[UR10][R4.64+0x10], R8 ;  /* 0x0000100804007986 */ /* 0x0003e8000c101b0a */
[----:B------:R1:W-:Y:S02]  /*03f0*/  STG.E.64 desc[UR10][R4.64+0x18], R10 ;  /* 0x0000180a04007986 */ /* 0x0003e4000c101b0a */
.L_x_14:
[----:B------:R-:W-:Y:S05]  /*0400*/  BRA.U !UP1, `(.L_x_11) ;  /* 0x0000000109587547 */ /* 0x000fea000b800000 */
[----:B------:R-:W-:Y:S02]  /*0410*/  UISETP.NE.AND UP0, UPT, UR5, 0x1, UPT ;  /* 0x000000010500788c */ /* 0x000fe4000bf05270 */
[----:B------:R-:W-:-:S04]  /*0420*/  ULOP3.LUT UR4, UR6, 0x1, URZ, 0xc0, !UPT ;  /* 0x0000000106047892 */ /* 0x000fc8000f8ec0ff */
[----:B------:R-:W-:-:S03]  /*0430*/  UISETP.NE.U32.AND UP1, UPT, UR4, 0x1, UPT ;  /* 0x000000010400788c */ /* 0x000fc6000bf25070 */
[----:B------:R-:W-:Y:S08]  /*0440*/  BRA.U !UP0, `(.L_x_15) ;  /* 0x0000000108287547 */ /* 0x000ff0000b800000 */
[----:B01----:R-:W0:Y:S08]  /*0450*/  LDC R7, c[0x0][0x384] ;  /* 0x0000e100ff077b82 */ /* 0x003e300000000800 */
[----:B------:R-:W1:Y:S08]  /*0460*/  LDC.64 R2, c[0x0][0x388] ;  /* 0x0000e200ff027b82 */ /* 0x000e700000000a00 */
[----:B------:R-:W2:Y:S01]  /*0470*/  LDC.64 R4, c[0x0][0x390] ;  /* 0x0000e400ff047b82 */ /* 0x000ea20000000a00 */
[----:B0-----:R-:W-:-:S04]  /*0480*/  IMAD R9, R0, R7, RZ ;  /* 0x0000000700097224 */ /* 0x001fc800078e02ff */
[----:B-1----:R-:W-:-:S04]  /*0490*/  IMAD.WIDE R2, R9, 0x8, R2 ;  /* 0x0000000809027825 */ /* 0x002fc800078e0202 */
[----:B------:R-:W-:-:S04]  /*04a0*/  IMAD.WIDE R6, R7, 0x8, R2 ;  /* 0x0000000807067825 */ /* 0x000fc800078e0202 */
[C---:B--2---:R-:W-:Y:S01]  /*04b0*/  IMAD.WIDE.U32 R4, R0.reuse, 0x8, R4 ;  /* 0x0000000800047825 */ /* 0x044fe200078e0004 */
[----:B------:R-:W-:-:S04]  /*04c0*/  IADD3 R0, PT, PT, R0, 0x2, RZ ;  /* 0x0000000200007810 */ /* 0x000fc80007ffe0ff */
[----:B------:R2:W-:Y:S04]  /*04d0*/  STG.E.64 desc[UR10][R4.64], R2 ;  /* 0x0000000204007986 */ /* 0x0005e8000c101b0a */
[----:B------:R2:W-:Y:S02]  /*04e0*/  STG.E.64 desc[UR10][R4.64+0x8], R6 ;  /* 0x0000080604007986 */ /* 0x0005e4000c101b0a */
.L_x_15:
[----:B------:R-:W-:Y:S05]  /*04f0*/  BRA.U UP1, `(.L_x_11) ;  /* 0x00000001011c7547 */ /* 0x000fea000b800000 */
[----:B012---:R-:W0:Y:S01]  /*0500*/  LDC.64 R4, c[0x0][0x390] ;  /* 0x0000e400ff047b82 */ /* 0x007e220000000a00 */
[----:B------:R-:W1:Y:S07]  /*0510*/  LDCU UR4, c[0x0][0x384] ;  /* 0x00007080ff0477ac */ /* 0x000e6e0008000800 */
[----:B------:R-:W2:Y:S01]  /*0520*/  LDC.64 R2, c[0x0][0x388] ;  /* 0x0000e200ff027b82 */ /* 0x000ea20000000a00 */
[C---:B-1----:R-:W-:Y:S02]  /*0530*/  IMAD R7, R0.reuse, UR4, RZ ;  /* 0x0000000400077c24 */ /* 0x042fe4000f8e02ff */
[----:B0-----:R-:W-:-:S04]  /*0540*/  IMAD.WIDE.U32 R4, R0, 0x8, R4 ;  /* 0x0000000800047825 */ /* 0x001fc800078e0004 */
[----:B--2---:R-:W-:-:S05]  /*0550*/  IMAD.WIDE R2, R7, 0x8, R2 ;  /* 0x0000000807027825 */ /* 0x004fca00078e0202 */
[----:B------:R3:W-:Y:S02]  /*0560*/  STG.E.64 desc[UR10][R4.64], R2 ;  /* 0x0000000204007986 */ /* 0x0007e4000c101b0a */
.L_x_11:
[----:B-123--:R-:W1:Y:S08]  /*0570*/  LDC.64 R2, c[0x0][0x398] ;  /* 0x0000e600ff027b82 */ /* 0x00ee700000000a00 */
[----:B0-----:R-:W1:Y:S02]  /*0580*/  LDC.64 R4, c[0x0][0x390] ;  /* 0x0000e400ff047b82 */ /* 0x001e640000000a00 */
[----:B-1----:R-:W-:Y:S01]  /*0590*/  STG.E.64 desc[UR10][R2.64], R4 ;  /* 0x0000000402007986 */ /* 0x002fe2000c101b0a */
[----:B------:R-:W-:Y:S05]  /*05a0*/  EXIT ;  /* 0x000000000000794d */ /* 0x000fea0003800000 */
.L_x_16:
        /* <DEDUP_REMOVED lines=13> */
.L_x_19:


//--------------------- .nv.shared.reserved.0     --------------------------
	.section	.nv.shared.reserved.0,"aw",@nobits
	.weak		__nv_reservedSMEM_offset_0_alias
	.size		__nv_reservedSMEM_offset_0_alias, 0, 64
	.other		__nv_reservedSMEM_offset_0_alias,@"STO_CUDA_RESERVED_SHARED STV_DEFAULT"
__nv_reservedSMEM_offset_0_alias:
	.zero		0
	.zero		64


//--------------------- .nv.constant0._Z9copymat_yiiPPPdS1_ --------------------------
	.section	.nv.constant0._Z9copymat_yiiPPPdS1_,"a",@progbits
	.sectionflags	@""
	.align	4
.nv.constant0._Z9copymat_yiiPPPdS1_:
	.zero		920


//--------------------- .nv.constant0._Z9copymat_xiiPPPdS1_ --------------------------
	.section	.nv.constant0._Z9copymat_xiiPPPdS1_,"a",@progbits
	.sectionflags	@""
	.align	4
.nv.constant0._Z9copymat_xiiPPPdS1_:
	.zero		920


//--------------------- .nv.constant0._Z19setup_arrays2d_cudaiiPdPS_PS0_ --------------------------
	.section	.nv.constant0._Z19setup_arrays2d_cudaiiPdPS_PS0_,"a",@progbits
	.sectionflags	@""
	.align	4
.nv.constant0._Z19setup_arrays2d_cudaiiPdPS_PS0_:
	.zero		928


//--------------------- SYMBOLS --------------------------

	.type		.nv.reservedSmem.offset0,@object
	.size		.nv.reservedSmem.offset0,0x4
